//
// Generated by NVIDIA NVVM Compiler
//
// Compiler Build ID: CL-36424714
// Cuda compilation tools, release 13.0, V13.0.88
// Based on NVVM 20.0.0
//

.version 9.0
.target sm_100
.address_size 64

	// .globl	_Z12setup_kernelPfi
.global .align 4 .b8 precalc_xorwow_matrix[102400];
.global .align 4 .b8 precalc_xorwow_offset_matrix[102400];
.global .align 4 .b8 mrg32k3aM1[2304];
.global .align 4 .b8 mrg32k3aM2[2304];
.global .align 4 .b8 mrg32k3aM1SubSeq[2016];
.global .align 4 .b8 mrg32k3aM2SubSeq[2016];
.global .align 4 .b8 mrg32k3aM1Seq[2304];
.global .align 4 .b8 mrg32k3aM2Seq[2304];
.const .align 8 .b8 __cr_lgamma_table[72];

.visible .entry _Z12setup_kernelPfi(
	.param .u64 .ptr .align 1 _Z12setup_kernelPfi_param_0,
	.param .u32 _Z12setup_kernelPfi_param_1
)
{
	.reg .pred 	%p<18>;
	.reg .b32 	%r<163>;
	.reg .b32 	%f<97>;
	.reg .b64 	%rd<22>;

	ld.param.u64 	%rd4, [_Z12setup_kernelPfi_param_0];
	ld.param.u32 	%r65, [_Z12setup_kernelPfi_param_1];
	cvta.to.global.u64 	%rd1, %rd4;
	mov.u32 	%r66, %ctaid.x;
	mov.u32 	%r67, %ntid.x;
	mov.u32 	%r68, %tid.x;
	mad.lo.s32 	%r1, %r66, %r67, %r68;
	setp.ge.s32 	%p1, %r1, %r65;
	@%p1 bra 	$L__BB0_23;
	// begin inline asm
	mov.u64 	%rd5, %clock64;
	// end inline asm
	cvt.s64.s32 	%rd6, %r1;
	add.s64 	%rd7, %rd5, %rd6;
	cvt.u32.u64 	%r69, %rd7;
	xor.b32  	%r70, %r69, -1429050551;
	mul.lo.s32 	%r2, %r70, 1099087573;
	{ .reg .b32 tmp; mov.b64 {tmp, %r71}, %rd7; }
	xor.b32  	%r3, %r71, -136515619;
	mul.lo.s32 	%r4, %r3, -1703105765;
	setp.lt.s32 	%p2, %r65, 1;
	mov.f32 	%f95, 0f00000000;
	@%p2 bra 	$L__BB0_10;
	add.s32 	%r154, %r2, 5783321;
	add.s32 	%r142, %r4, 521288629;
	xor.b32  	%r141, %r2, 362436069;
	add.s32 	%r146, %r2, 123456789;
	mul.lo.s32 	%r9, %r65, %r1;
	and.b32  	%r10, %r65, 3;
	setp.lt.u32 	%p3, %r65, 4;
	add.s32 	%r73, %r2, %r4;
	add.s32 	%r145, %r73, 6615241;
	mov.f32 	%f95, 0f00000000;
	mov.b32 	%r138, 0;
	@%p3 bra 	$L__BB0_5;
	xor.b32  	%r153, %r4, 88675123;
	and.b32  	%r138, %r65, 2147483644;
	neg.s32 	%r150, %r138;
	mul.lo.s32 	%r74, %r3, 1703105765;
	sub.s32 	%r75, %r2, %r74;
	add.s32 	%r149, %r75, 8064989;
	add.s64 	%rd2, %rd1, 8;
	mov.f32 	%f95, 0f00000000;
	mov.u32 	%r148, %r9;
	mov.u32 	%r151, %r141;
	mov.u32 	%r152, %r142;
	mov.u32 	%r155, %r146;
$L__BB0_4:
	.pragma "nounroll";
	mov.u32 	%r146, %r154;
	mul.wide.s32 	%rd8, %r148, 4;
	add.s64 	%rd9, %rd2, %rd8;
	shr.u32 	%r76, %r155, 2;
	xor.b32  	%r77, %r76, %r155;
	shl.b32 	%r78, %r146, 4;
	shl.b32 	%r79, %r77, 1;
	xor.b32  	%r80, %r78, %r79;
	xor.b32  	%r81, %r80, %r146;
	xor.b32  	%r141, %r81, %r77;
	add.s32 	%r82, %r149, %r141;
	add.s32 	%r83, %r82, -1087311;
	cvt.rn.f32.u32 	%f14, %r83;
	fma.rn.f32 	%f15, %f14, 0f2F800000, 0f2F000000;
	st.global.f32 	[%rd9+-8], %f15;
	add.f32 	%f16, %f95, %f15;
	shr.u32 	%r84, %r151, 2;
	xor.b32  	%r85, %r84, %r151;
	shl.b32 	%r86, %r141, 4;
	shl.b32 	%r87, %r85, 1;
	xor.b32  	%r88, %r86, %r87;
	xor.b32  	%r89, %r88, %r141;
	xor.b32  	%r142, %r89, %r85;
	add.s32 	%r90, %r149, %r142;
	add.s32 	%r91, %r90, -724874;
	cvt.rn.f32.u32 	%f17, %r91;
	fma.rn.f32 	%f18, %f17, 0f2F800000, 0f2F000000;
	st.global.f32 	[%rd9+-4], %f18;
	add.f32 	%f19, %f16, %f18;
	shr.u32 	%r92, %r152, 2;
	xor.b32  	%r93, %r92, %r152;
	shl.b32 	%r94, %r142, 4;
	shl.b32 	%r95, %r93, 1;
	xor.b32  	%r96, %r94, %r95;
	xor.b32  	%r97, %r96, %r142;
	xor.b32  	%r43, %r97, %r93;
	add.s32 	%r98, %r149, %r43;
	add.s32 	%r99, %r98, -362437;
	cvt.rn.f32.u32 	%f20, %r99;
	fma.rn.f32 	%f21, %f20, 0f2F800000, 0f2F000000;
	st.global.f32 	[%rd9], %f21;
	add.f32 	%f22, %f19, %f21;
	shr.u32 	%r100, %r153, 2;
	xor.b32  	%r101, %r100, %r153;
	shl.b32 	%r102, %r43, 4;
	shl.b32 	%r103, %r101, 1;
	xor.b32  	%r104, %r102, %r103;
	xor.b32  	%r105, %r104, %r43;
	xor.b32  	%r154, %r105, %r101;
	add.s32 	%r106, %r149, %r154;
	cvt.rn.f32.u32 	%f23, %r106;
	fma.rn.f32 	%f24, %f23, 0f2F800000, 0f2F000000;
	st.global.f32 	[%rd9+4], %f24;
	add.f32 	%f95, %f22, %f24;
	add.s32 	%r150, %r150, 4;
	add.s32 	%r46, %r149, 1449748;
	add.s32 	%r148, %r148, 4;
	setp.eq.s32 	%p4, %r150, 0;
	mov.u32 	%r145, %r149;
	mov.u32 	%r149, %r46;
	mov.u32 	%r151, %r141;
	mov.u32 	%r152, %r142;
	mov.u32 	%r153, %r43;
	mov.u32 	%r155, %r146;
	@%p4 bra 	$L__BB0_5;
	bra.uni 	$L__BB0_4;
$L__BB0_5:
	setp.eq.s32 	%p5, %r10, 0;
	@%p5 bra 	$L__BB0_10;
	setp.eq.s32 	%p6, %r10, 1;
	@%p6 bra 	$L__BB0_8;
	shr.u32 	%r107, %r146, 2;
	xor.b32  	%r108, %r107, %r146;
	shl.b32 	%r109, %r154, 4;
	shl.b32 	%r110, %r108, 1;
	xor.b32  	%r111, %r109, %r110;
	xor.b32  	%r112, %r111, %r154;
	xor.b32  	%r113, %r112, %r108;
	add.s32 	%r114, %r145, %r113;
	add.s32 	%r115, %r114, 362437;
	cvt.rn.f32.u32 	%f26, %r115;
	fma.rn.f32 	%f27, %f26, 0f2F800000, 0f2F000000;
	add.s32 	%r116, %r138, %r9;
	mul.wide.s32 	%rd10, %r116, 4;
	add.s64 	%rd11, %rd1, %rd10;
	st.global.f32 	[%rd11], %f27;
	add.f32 	%f28, %f95, %f27;
	shr.u32 	%r117, %r141, 2;
	xor.b32  	%r118, %r117, %r141;
	shl.b32 	%r119, %r113, 4;
	shl.b32 	%r120, %r118, 1;
	xor.b32  	%r121, %r119, %r120;
	xor.b32  	%r122, %r121, %r113;
	xor.b32  	%r154, %r122, %r118;
	add.s32 	%r145, %r145, 724874;
	add.s32 	%r123, %r154, %r145;
	cvt.rn.f32.u32 	%f29, %r123;
	fma.rn.f32 	%f30, %f29, 0f2F800000, 0f2F000000;
	st.global.f32 	[%rd11+4], %f30;
	add.f32 	%f95, %f28, %f30;
	add.s32 	%r138, %r138, 2;
	mov.u32 	%r146, %r142;
$L__BB0_8:
	and.b32  	%r124, %r65, 1;
	setp.eq.b32 	%p7, %r124, 1;
	not.pred 	%p8, %p7;
	@%p8 bra 	$L__BB0_10;
	shr.u32 	%r125, %r146, 2;
	xor.b32  	%r126, %r125, %r146;
	shl.b32 	%r127, %r154, 4;
	shl.b32 	%r128, %r126, 1;
	xor.b32  	%r129, %r127, %r128;
	xor.b32  	%r130, %r129, %r154;
	xor.b32  	%r131, %r130, %r126;
	add.s32 	%r132, %r145, %r131;
	add.s32 	%r133, %r132, 362437;
	cvt.rn.f32.u32 	%f31, %r133;
	fma.rn.f32 	%f32, %f31, 0f2F800000, 0f2F000000;
	add.s32 	%r134, %r138, %r9;
	mul.wide.s32 	%rd12, %r134, 4;
	add.s64 	%rd13, %rd1, %rd12;
	st.global.f32 	[%rd13], %f32;
	add.f32 	%f95, %f95, %f32;
$L__BB0_10:
	setp.lt.s32 	%p9, %r65, 1;
	@%p9 bra 	$L__BB0_23;
	mul.lo.s32 	%r29, %r65, %r1;
	and.b32  	%r30, %r65, 15;
	setp.lt.u32 	%p10, %r65, 16;
	mov.b32 	%r158, 0;
	@%p10 bra 	$L__BB0_14;
	and.b32  	%r158, %r65, 2147483632;
	neg.s32 	%r157, %r158;
	add.s64 	%rd3, %rd1, 32;
	mov.u32 	%r156, %r29;
$L__BB0_13:
	.pragma "nounroll";
	mul.wide.s32 	%rd14, %r156, 4;
	add.s64 	%rd15, %rd3, %rd14;
	ld.global.f32 	%f33, [%rd15+-32];
	div.rn.f32 	%f34, %f33, %f95;
	st.global.f32 	[%rd15+-32], %f34;
	ld.global.f32 	%f35, [%rd15+-28];
	div.rn.f32 	%f36, %f35, %f95;
	st.global.f32 	[%rd15+-28], %f36;
	ld.global.f32 	%f37, [%rd15+-24];
	div.rn.f32 	%f38, %f37, %f95;
	st.global.f32 	[%rd15+-24], %f38;
	ld.global.f32 	%f39, [%rd15+-20];
	div.rn.f32 	%f40, %f39, %f95;
	st.global.f32 	[%rd15+-20], %f40;
	ld.global.f32 	%f41, [%rd15+-16];
	div.rn.f32 	%f42, %f41, %f95;
	st.global.f32 	[%rd15+-16], %f42;
	ld.global.f32 	%f43, [%rd15+-12];
	div.rn.f32 	%f44, %f43, %f95;
	st.global.f32 	[%rd15+-12], %f44;
	ld.global.f32 	%f45, [%rd15+-8];
	div.rn.f32 	%f46, %f45, %f95;
	st.global.f32 	[%rd15+-8], %f46;
	ld.global.f32 	%f47, [%rd15+-4];
	div.rn.f32 	%f48, %f47, %f95;
	st.global.f32 	[%rd15+-4], %f48;
	ld.global.f32 	%f49, [%rd15];
	div.rn.f32 	%f50, %f49, %f95;
	st.global.f32 	[%rd15], %f50;
	ld.global.f32 	%f51, [%rd15+4];
	div.rn.f32 	%f52, %f51, %f95;
	st.global.f32 	[%rd15+4], %f52;
	ld.global.f32 	%f53, [%rd15+8];
	div.rn.f32 	%f54, %f53, %f95;
	st.global.f32 	[%rd15+8], %f54;
	ld.global.f32 	%f55, [%rd15+12];
	div.rn.f32 	%f56, %f55, %f95;
	st.global.f32 	[%rd15+12], %f56;
	ld.global.f32 	%f57, [%rd15+16];
	div.rn.f32 	%f58, %f57, %f95;
	st.global.f32 	[%rd15+16], %f58;
	ld.global.f32 	%f59, [%rd15+20];
	div.rn.f32 	%f60, %f59, %f95;
	st.global.f32 	[%rd15+20], %f60;
	ld.global.f32 	%f61, [%rd15+24];
	div.rn.f32 	%f62, %f61, %f95;
	st.global.f32 	[%rd15+24], %f62;
	ld.global.f32 	%f63, [%rd15+28];
	div.rn.f32 	%f64, %f63, %f95;
	st.global.f32 	[%rd15+28], %f64;
	add.s32 	%r157, %r157, 16;
	add.s32 	%r156, %r156, 16;
	setp.ne.s32 	%p11, %r157, 0;
	@%p11 bra 	$L__BB0_13;
$L__BB0_14:
	setp.eq.s32 	%p12, %r30, 0;
	@%p12 bra 	$L__BB0_23;
	and.b32  	%r53, %r65, 7;
	setp.lt.u32 	%p13, %r30, 8;
	@%p13 bra 	$L__BB0_17;
	add.s32 	%r136, %r158, %r29;
	mul.wide.s32 	%rd16, %r136, 4;
	add.s64 	%rd17, %rd1, %rd16;
	ld.global.f32 	%f65, [%rd17];
	div.rn.f32 	%f66, %f65, %f95;
	st.global.f32 	[%rd17], %f66;
	ld.global.f32 	%f67, [%rd17+4];
	div.rn.f32 	%f68, %f67, %f95;
	st.global.f32 	[%rd17+4], %f68;
	ld.global.f32 	%f69, [%rd17+8];
	div.rn.f32 	%f70, %f69, %f95;
	st.global.f32 	[%rd17+8], %f70;
	ld.global.f32 	%f71, [%rd17+12];
	div.rn.f32 	%f72, %f71, %f95;
	st.global.f32 	[%rd17+12], %f72;
	ld.global.f32 	%f73, [%rd17+16];
	div.rn.f32 	%f74, %f73, %f95;
	st.global.f32 	[%rd17+16], %f74;
	ld.global.f32 	%f75, [%rd17+20];
	div.rn.f32 	%f76, %f75, %f95;
	st.global.f32 	[%rd17+20], %f76;
	ld.global.f32 	%f77, [%rd17+24];
	div.rn.f32 	%f78, %f77, %f95;
	st.global.f32 	[%rd17+24], %f78;
	ld.global.f32 	%f79, [%rd17+28];
	div.rn.f32 	%f80, %f79, %f95;
	st.global.f32 	[%rd17+28], %f80;
	add.s32 	%r158, %r158, 8;
$L__BB0_17:
	setp.eq.s32 	%p14, %r53, 0;
	@%p14 bra 	$L__BB0_23;
	and.b32  	%r56, %r65, 3;
	setp.lt.u32 	%p15, %r53, 4;
	@%p15 bra 	$L__BB0_20;
	add.s32 	%r137, %r158, %r29;
	mul.wide.s32 	%rd18, %r137, 4;
	add.s64 	%rd19, %rd1, %rd18;
	ld.global.f32 	%f81, [%rd19];
	div.rn.f32 	%f82, %f81, %f95;
	st.global.f32 	[%rd19], %f82;
	ld.global.f32 	%f83, [%rd19+4];
	div.rn.f32 	%f84, %f83, %f95;
	st.global.f32 	[%rd19+4], %f84;
	ld.global.f32 	%f85, [%rd19+8];
	div.rn.f32 	%f86, %f85, %f95;
	st.global.f32 	[%rd19+8], %f86;
	ld.global.f32 	%f87, [%rd19+12];
	div.rn.f32 	%f88, %f87, %f95;
	st.global.f32 	[%rd19+12], %f88;
	add.s32 	%r158, %r158, 4;
$L__BB0_20:
	setp.eq.s32 	%p16, %r56, 0;
	@%p16 bra 	$L__BB0_23;
	add.s32 	%r162, %r158, %r29;
	neg.s32 	%r161, %r56;
$L__BB0_22:
	.pragma "nounroll";
	mul.wide.s32 	%rd20, %r162, 4;
	add.s64 	%rd21, %rd1, %rd20;
	ld.global.f32 	%f89, [%rd21];
	div.rn.f32 	%f90, %f89, %f95;
	st.global.f32 	[%rd21], %f90;
	add.s32 	%r162, %r162, 1;
	add.s32 	%r161, %r161, 1;
	setp.ne.s32 	%p17, %r161, 0;
	@%p17 bra 	$L__BB0_22;
$L__BB0_23:
	ret;

}
	// .globl	_Z6markovPfS_S_i
.visible .entry _Z6markovPfS_S_i(
	.param .u64 .ptr .align 1 _Z6markovPfS_S_i_param_0,
	.param .u64 .ptr .align 1 _Z6markovPfS_S_i_param_1,
	.param .u64 .ptr .align 1 _Z6markovPfS_S_i_param_2,
	.param .u32 _Z6markovPfS_S_i_param_3
)
{
	.reg .pred 	%p<11>;
	.reg .b32 	%r<39>;
	.reg .b32 	%f<112>;
	.reg .b64 	%rd<73>;

	ld.param.u64 	%rd25, [_Z6markovPfS_S_i_param_0];
	ld.param.u64 	%rd26, [_Z6markovPfS_S_i_param_1];
	ld.param.u32 	%r22, [_Z6markovPfS_S_i_param_3];
	cvta.to.global.u64 	%rd1, %rd26;
	cvta.to.global.u64 	%rd2, %rd25;
	mov.u32 	%r23, %ctaid.x;
	mov.u32 	%r24, %ntid.x;
	mov.u32 	%r25, %tid.x;
	mad.lo.s32 	%r1, %r23, %r24, %r25;
	setp.ge.s32 	%p1, %r1, %r22;
	@%p1 bra 	$L__BB1_15;
	setp.lt.s32 	%p2, %r22, 1;
	mov.f32 	%f111, 0f00000000;
	@%p2 bra 	$L__BB1_14;
	add.s32 	%r27, %r22, -1;
	and.b32  	%r2, %r22, 15;
	setp.lt.u32 	%p3, %r27, 15;
	mov.f32 	%f111, 0f00000000;
	mov.b32 	%r35, 0;
	@%p3 bra 	$L__BB1_5;
	and.b32  	%r35, %r22, 2147483632;
	neg.s32 	%r33, %r35;
	mul.wide.u32 	%rd3, %r22, 60;
	mul.wide.u32 	%rd4, %r22, 56;
	mul.wide.u32 	%rd5, %r22, 52;
	mul.wide.u32 	%rd6, %r22, 48;
	mul.wide.u32 	%rd7, %r22, 44;
	mul.wide.u32 	%rd8, %r22, 40;
	mul.wide.u32 	%rd9, %r22, 36;
	mul.wide.u32 	%rd10, %r22, 32;
	mul.wide.u32 	%rd11, %r22, 28;
	mul.wide.u32 	%rd12, %r22, 24;
	mul.wide.u32 	%rd13, %r22, 20;
	mul.wide.u32 	%rd14, %r22, 16;
	mul.wide.u32 	%rd15, %r22, 12;
	mul.wide.u32 	%rd16, %r22, 8;
	add.s64 	%rd71, %rd1, 32;
	mul.wide.u32 	%rd18, %r22, 4;
	mov.f32 	%f111, 0f00000000;
	shl.b32 	%r29, %r22, 4;
	mov.u32 	%r32, %r1;
$L__BB1_4:
	.pragma "nounroll";
	mul.wide.s32 	%rd27, %r32, 4;
	add.s64 	%rd28, %rd2, %rd27;
	ld.global.f32 	%f18, [%rd28];
	ld.global.f32 	%f19, [%rd71+-32];
	fma.rn.f32 	%f20, %f18, %f19, %f111;
	add.s64 	%rd29, %rd28, %rd18;
	ld.global.f32 	%f21, [%rd29];
	ld.global.f32 	%f22, [%rd71+-28];
	fma.rn.f32 	%f23, %f21, %f22, %f20;
	add.s64 	%rd30, %rd28, %rd16;
	ld.global.f32 	%f24, [%rd30];
	ld.global.f32 	%f25, [%rd71+-24];
	fma.rn.f32 	%f26, %f24, %f25, %f23;
	add.s64 	%rd31, %rd28, %rd15;
	ld.global.f32 	%f27, [%rd31];
	ld.global.f32 	%f28, [%rd71+-20];
	fma.rn.f32 	%f29, %f27, %f28, %f26;
	add.s64 	%rd32, %rd28, %rd14;
	ld.global.f32 	%f30, [%rd32];
	ld.global.f32 	%f31, [%rd71+-16];
	fma.rn.f32 	%f32, %f30, %f31, %f29;
	add.s64 	%rd33, %rd28, %rd13;
	ld.global.f32 	%f33, [%rd33];
	ld.global.f32 	%f34, [%rd71+-12];
	fma.rn.f32 	%f35, %f33, %f34, %f32;
	add.s64 	%rd34, %rd28, %rd12;
	ld.global.f32 	%f36, [%rd34];
	ld.global.f32 	%f37, [%rd71+-8];
	fma.rn.f32 	%f38, %f36, %f37, %f35;
	add.s64 	%rd35, %rd28, %rd11;
	ld.global.f32 	%f39, [%rd35];
	ld.global.f32 	%f40, [%rd71+-4];
	fma.rn.f32 	%f41, %f39, %f40, %f38;
	add.s64 	%rd36, %rd28, %rd10;
	ld.global.f32 	%f42, [%rd36];
	ld.global.f32 	%f43, [%rd71];
	fma.rn.f32 	%f44, %f42, %f43, %f41;
	add.s64 	%rd37, %rd28, %rd9;
	ld.global.f32 	%f45, [%rd37];
	ld.global.f32 	%f46, [%rd71+4];
	fma.rn.f32 	%f47, %f45, %f46, %f44;
	add.s64 	%rd38, %rd28, %rd8;
	ld.global.f32 	%f48, [%rd38];
	ld.global.f32 	%f49, [%rd71+8];
	fma.rn.f32 	%f50, %f48, %f49, %f47;
	add.s64 	%rd39, %rd28, %rd7;
	ld.global.f32 	%f51, [%rd39];
	ld.global.f32 	%f52, [%rd71+12];
	fma.rn.f32 	%f53, %f51, %f52, %f50;
	add.s64 	%rd40, %rd28, %rd6;
	ld.global.f32 	%f54, [%rd40];
	ld.global.f32 	%f55, [%rd71+16];
	fma.rn.f32 	%f56, %f54, %f55, %f53;
	add.s64 	%rd41, %rd28, %rd5;
	ld.global.f32 	%f57, [%rd41];
	ld.global.f32 	%f58, [%rd71+20];
	fma.rn.f32 	%f59, %f57, %f58, %f56;
	add.s64 	%rd42, %rd28, %rd4;
	ld.global.f32 	%f60, [%rd42];
	ld.global.f32 	%f61, [%rd71+24];
	fma.rn.f32 	%f62, %f60, %f61, %f59;
	add.s64 	%rd43, %rd28, %rd3;
	ld.global.f32 	%f63, [%rd43];
	ld.global.f32 	%f64, [%rd71+28];
	fma.rn.f32 	%f111, %f63, %f64, %f62;
	add.s32 	%r33, %r33, 16;
	add.s32 	%r32, %r32, %r29;
	add.s64 	%rd71, %rd71, 64;
	setp.ne.s32 	%p4, %r33, 0;
	@%p4 bra 	$L__BB1_4;
$L__BB1_5:
	setp.eq.s32 	%p5, %r2, 0;
	@%p5 bra 	$L__BB1_14;
	and.b32  	%r10, %r22, 7;
	setp.lt.u32 	%p6, %r2, 8;
	@%p6 bra 	$L__BB1_8;
	mad.lo.s32 	%r30, %r35, %r22, %r1;
	mul.wide.s32 	%rd44, %r30, 4;
	add.s64 	%rd45, %rd2, %rd44;
	ld.global.f32 	%f66, [%rd45];
	mul.wide.u32 	%rd46, %r35, 4;
	add.s64 	%rd47, %rd1, %rd46;
	ld.global.f32 	%f67, [%rd47];
	fma.rn.f32 	%f68, %f66, %f67, %f111;
	mul.wide.u32 	%rd48, %r22, 4;
	add.s64 	%rd49, %rd45, %rd48;
	ld.global.f32 	%f69, [%rd49];
	ld.global.f32 	%f70, [%rd47+4];
	fma.rn.f32 	%f71, %f69, %f70, %f68;
	add.s64 	%rd50, %rd49, %rd48;
	ld.global.f32 	%f72, [%rd50];
	ld.global.f32 	%f73, [%rd47+8];
	fma.rn.f32 	%f74, %f72, %f73, %f71;
	add.s64 	%rd51, %rd50, %rd48;
	ld.global.f32 	%f75, [%rd51];
	ld.global.f32 	%f76, [%rd47+12];
	fma.rn.f32 	%f77, %f75, %f76, %f74;
	add.s64 	%rd52, %rd51, %rd48;
	ld.global.f32 	%f78, [%rd52];
	ld.global.f32 	%f79, [%rd47+16];
	fma.rn.f32 	%f80, %f78, %f79, %f77;
	add.s64 	%rd53, %rd52, %rd48;
	ld.global.f32 	%f81, [%rd53];
	ld.global.f32 	%f82, [%rd47+20];
	fma.rn.f32 	%f83, %f81, %f82, %f80;
	add.s64 	%rd54, %rd53, %rd48;
	ld.global.f32 	%f84, [%rd54];
	ld.global.f32 	%f85, [%rd47+24];
	fma.rn.f32 	%f86, %f84, %f85, %f83;
	add.s64 	%rd55, %rd54, %rd48;
	ld.global.f32 	%f87, [%rd55];
	ld.global.f32 	%f88, [%rd47+28];
	fma.rn.f32 	%f111, %f87, %f88, %f86;
	add.s32 	%r35, %r35, 8;
$L__BB1_8:
	setp.eq.s32 	%p7, %r10, 0;
	@%p7 bra 	$L__BB1_14;
	and.b32  	%r13, %r22, 3;
	setp.lt.u32 	%p8, %r10, 4;
	@%p8 bra 	$L__BB1_11;
	mad.lo.s32 	%r31, %r35, %r22, %r1;
	mul.wide.s32 	%rd56, %r31, 4;
	add.s64 	%rd57, %rd2, %rd56;
	ld.global.f32 	%f90, [%rd57];
	mul.wide.u32 	%rd58, %r35, 4;
	add.s64 	%rd59, %rd1, %rd58;
	ld.global.f32 	%f91, [%rd59];
	fma.rn.f32 	%f92, %f90, %f91, %f111;
	mul.wide.u32 	%rd60, %r22, 4;
	add.s64 	%rd61, %rd57, %rd60;
	ld.global.f32 	%f93, [%rd61];
	ld.global.f32 	%f94, [%rd59+4];
	fma.rn.f32 	%f95, %f93, %f94, %f92;
	add.s64 	%rd62, %rd61, %rd60;
	ld.global.f32 	%f96, [%rd62];
	ld.global.f32 	%f97, [%rd59+8];
	fma.rn.f32 	%f98, %f96, %f97, %f95;
	add.s64 	%rd63, %rd62, %rd60;
	ld.global.f32 	%f99, [%rd63];
	ld.global.f32 	%f100, [%rd59+12];
	fma.rn.f32 	%f111, %f99, %f100, %f98;
	add.s32 	%r35, %r35, 4;
$L__BB1_11:
	setp.eq.s32 	%p9, %r13, 0;
	@%p9 bra 	$L__BB1_14;
	mul.wide.u32 	%rd64, %r35, 4;
	add.s64 	%rd72, %rd1, %rd64;
	mad.lo.s32 	%r38, %r35, %r22, %r1;
	neg.s32 	%r37, %r13;
$L__BB1_13:
	.pragma "nounroll";
	mul.wide.s32 	%rd65, %r38, 4;
	add.s64 	%rd66, %rd2, %rd65;
	ld.global.f32 	%f101, [%rd66];
	ld.global.f32 	%f102, [%rd72];
	fma.rn.f32 	%f111, %f101, %f102, %f111;
	add.s64 	%rd72, %rd72, 4;
	add.s32 	%r38, %r38, %r22;
	add.s32 	%r37, %r37, 1;
	setp.ne.s32 	%p10, %r37, 0;
	@%p10 bra 	$L__BB1_13;
$L__BB1_14:
	ld.param.u64 	%rd70, [_Z6markovPfS_S_i_param_2];
	cvta.to.global.u64 	%rd67, %rd70;
	mul.wide.s32 	%rd68, %r1, 4;
	add.s64 	%rd69, %rd67, %rd68;
	st.global.f32 	[%rd69], %f111;
$L__BB1_15:
	ret;

}


// ===== COMPILED SASS (sm_100) =====

	.target	sm_100

	.elftype	@"ET_EXEC"


//--------------------- .note.nv.tkinfo           --------------------------
	.section	.note.nv.tkinfo,"",@"SHT_NOTE"
	.sectionflags	@"SHF_NOTE_NV_TKINFO"
	.tkinfo
        /*0018*/ 	.word	0x00000002
        /*0030*/ 	.string	""
        /*0030*/ 	.string	"ptxas"
        /*0030*/ 	.string	"Cuda compilation tools, release 13.0, V13.0.88"
        /*0030*/ 	.string	"Build cuda_13.0.r13.0/compiler.36424714_0"
        /*0030*/ 	.string	"-arch sm_100 -m 64 "



//--------------------- .note.nv.cuinfo           --------------------------
	.section	.note.nv.cuinfo,"",@"SHT_NOTE"
	.sectionflags	@"SHF_NOTE_NV_CUINFO"
        /*0018*/ 	.short	0x0002
        /*001a*/ 	.short	0x0064
        /*001c*/ 	.short	0x0082
	.zero		2


//--------------------- .nv.info                  --------------------------
	.section	.nv.info,"",@"SHT_CUDA_INFO"
	.align	4


	//----- nvinfo : EIATTR_REGCOUNT
	.align		4
        /*0000*/ 	.byte	0x04, 0x2f
        /*0002*/ 	.short	(.L_10 - .L_9)
	.align		4
.L_9:
        /*0004*/ 	.word	index@(_Z12setup_kernelPfi)
        /*0008*/ 	.word	0x00000015


	//----- nvinfo : EIATTR_FRAME_SIZE
	.align		4
.L_10:
        /*000c*/ 	.byte	0x04, 0x11
        /*000e*/ 	.short	(.L_12 - .L_11)
	.align		4
.L_11:
        /*0010*/ 	.word	index@($__internal_0_$__cuda_sm3x_div_rn_noftz_f32_slowpath)
        /*0014*/ 	.word	0x00000000


	//----- nvinfo : EIATTR_FRAME_SIZE
	.align		4
.L_12:
        /*0018*/ 	.byte	0x04, 0x11
        /*001a*/ 	.short	(.L_14 - .L_13)
	.align		4
.L_13:
        /*001c*/ 	.word	index@(_Z12setup_kernelPfi)
        /*0020*/ 	.word	0x00000000


	//----- nvinfo : EIATTR_REGCOUNT
	.align		4
.L_14:
        /*0024*/ 	.byte	0x04, 0x2f
        /*0026*/ 	.short	(.L_16 - .L_15)
	.align		4
.L_15:
        /*0028*/ 	.word	index@(_Z6markovPfS_S_i)
        /*002c*/ 	.word	0x00000020


	//----- nvinfo : EIATTR_FRAME_SIZE
	.align		4
.L_16:
        /*0030*/ 	.byte	0x04, 0x11
        /*0032*/ 	.short	(.L_18 - .L_17)
	.align		4
.L_17:
        /*0034*/ 	.word	index@(_Z6markovPfS_S_i)
        /*0038*/ 	.word	0x00000000


	//----- nvinfo : EIATTR_MIN_STACK_SIZE
	.align		4
.L_18:
        /*003c*/ 	.byte	0x04, 0x12
        /*003e*/ 	.short	(.L_20 - .L_19)
	.align		4
.L_19:
        /*0040*/ 	.word	index@(_Z6markovPfS_S_i)
        /*0044*/ 	.word	0x00000000


	//----- nvinfo : EIATTR_MIN_STACK_SIZE
	.align		4
.L_20:
        /*0048*/ 	.byte	0x04, 0x12
        /*004a*/ 	.short	(.L_22 - .L_21)
	.align		4
.L_21:
        /*004c*/ 	.word	index@(_Z12setup_kernelPfi)
        /*0050*/ 	.word	0x00000000
.L_22:


//--------------------- .nv.compat                --------------------------
	.section	.nv.compat,"",@"SHT_CUDA_COMPAT_INFO"
	.align	4
        /*0000*/ 	.byte	0x02, 0x09, 0x00, 0x00, 0x02, 0x02, 0x01, 0x00, 0x02, 0x05, 0x05, 0x00, 0x03, 0x07, 0x01, 0x01
        /*0010*/ 	.byte	0x02, 0x03, 0x00, 0x00, 0x02, 0x06, 0x01, 0x00, 0x04, 0x0b, 0x08, 0x00, 0x01, 0x00, 0x00, 0x00
        /*0020*/ 	.byte	0x00, 0x00, 0x00, 0x00


//--------------------- .nv.info._Z6markovPfS_S_i --------------------------
	.section	.nv.info._Z6markovPfS_S_i,"",@"SHT_CUDA_INFO"
	.sectionflags	@""
	.align	4


	//----- nvinfo : EIATTR_CUDA_API_VERSION
	.align		4
        /*0000*/ 	.byte	0x04, 0x37
        /*0002*/ 	.short	(.L_24 - .L_23)
.L_23:
        /*0004*/ 	.word	0x00000082


	//----- nvinfo : EIATTR_KPARAM_INFO
	.align		4
.L_24:
        /*0008*/ 	.byte	0x04, 0x17
        /*000a*/ 	.short	(.L_26 - .L_25)
.L_25:
        /*000c*/ 	.word	0x00000000
        /*0010*/ 	.short	0x0003
        /*0012*/ 	.short	0x0018
        /*0014*/ 	.byte	0x00, 0xf0, 0x11, 0x00


	//----- nvinfo : EIATTR_KPARAM_INFO
	.align		4
.L_26:
        /*0018*/ 	.byte	0x04, 0x17
        /*001a*/ 	.short	(.L_28 - .L_27)
.L_27:
        /*001c*/ 	.word	0x00000000
        /*0020*/ 	.short	0x0002
        /*0022*/ 	.short	0x0010
        /*0024*/ 	.byte	0x00, 0xf5, 0x21, 0x00


	//----- nvinfo : EIATTR_KPARAM_INFO
	.align		4
.L_28:
        /*0028*/ 	.byte	0x04, 0x17
        /*002a*/ 	.short	(.L_30 - .L_29)
.L_29:
        /*002c*/ 	.word	0x00000000
        /*0030*/ 	.short	0x0001
        /*0032*/ 	.short	0x0008
        /*0034*/ 	.byte	0x00, 0xf5, 0x21, 0x00


	//----- nvinfo : EIATTR_KPARAM_INFO
	.align		4
.L_30:
        /*0038*/ 	.byte	0x04, 0x17
        /*003a*/ 	.short	(.L_32 - .L_31)
.L_31:
        /*003c*/ 	.word	0x00000000
        /*0040*/ 	.short	0x0000
        /*0042*/ 	.short	0x0000
        /*0044*/ 	.byte	0x00, 0xf5, 0x21, 0x00


	//----- nvinfo : EIATTR_SPARSE_MMA_MASK
	.align		4
.L_32:
        /*0048*/ 	.byte	0x03, 0x50
        /*004a*/ 	.short	0x0000


	//----- nvinfo : EIATTR_MAXREG_COUNT
	.align		4
        /*004c*/ 	.byte	0x03, 0x1b
        /*004e*/ 	.short	0x00ff


	//----- nvinfo : EIATTR_MERCURY_ISA_VERSION
	.align		4
        /*0050*/ 	.byte	0x03, 0x5f
        /*0052*/ 	.short	0x0101


	//----- nvinfo : EIATTR_VRC_CTA_INIT_COUNT
	.align		4
        /*0054*/ 	.byte	0x02, 0x4a
	.zero		1
	.zero		1


	//----- nvinfo : EIATTR_EXIT_INSTR_OFFSETS
	.align		4
        /*0058*/ 	.byte	0x04, 0x1c
        /*005a*/ 	.short	(.L_34 - .L_33)


	//   ....[0]....
.L_33:
        /*005c*/ 	.word	0x00000070


	//   ....[1]....
        /*0060*/ 	.word	0x00000bc0


	//----- nvinfo : EIATTR_CBANK_PARAM_SIZE
	.align		4
.L_34:
        /*0064*/ 	.byte	0x03, 0x19
        /*0066*/ 	.short	0x001c


	//----- nvinfo : EIATTR_PARAM_CBANK
	.align		4
        /*0068*/ 	.byte	0x04, 0x0a
        /*006a*/ 	.short	(.L_36 - .L_35)
	.align		4
.L_35:
        /*006c*/ 	.word	index@(.nv.constant0._Z6markovPfS_S_i)
        /*0070*/ 	.short	0x0380
        /*0072*/ 	.short	0x001c


	//----- nvinfo : EIATTR_SW_WAR
	.align		4
.L_36:
        /*0074*/ 	.byte	0x04, 0x36
        /*0076*/ 	.short	(.L_38 - .L_37)
.L_37:
        /*0078*/ 	.word	0x00000008
.L_38:


//--------------------- .nv.info._Z12setup_kernelPfi --------------------------
	.section	.nv.info._Z12setup_kernelPfi,"",@"SHT_CUDA_INFO"
	.sectionflags	@""
	.align	4


	//----- nvinfo : EIATTR_CUDA_API_VERSION
	.align		4
        /*0000*/ 	.byte	0x04, 0x37
        /*0002*/ 	.short	(.L_40 - .L_39)
.L_39:
        /*0004*/ 	.word	0x00000082


	//----- nvinfo : EIATTR_KPARAM_INFO
	.align		4
.L_40:
        /*0008*/ 	.byte	0x04, 0x17
        /*000a*/ 	.short	(.L_42 - .L_41)
.L_41:
        /*000c*/ 	.word	0x00000000
        /*0010*/ 	.short	0x0001
        /*0012*/ 	.short	0x0008
        /*0014*/ 	.byte	0x00, 0xf0, 0x11, 0x00


	//----- nvinfo : EIATTR_KPARAM_INFO
	.align		4
.L_42:
        /*0018*/ 	.byte	0x04, 0x17
        /*001a*/ 	.short	(.L_44 - .L_43)
.L_43:
        /*001c*/ 	.word	0x00000000
        /*0020*/ 	.short	0x0000
        /*0022*/ 	.short	0x0000
        /*0024*/ 	.byte	0x00, 0xf5, 0x21, 0x00


	//----- nvinfo : EIATTR_SPARSE_MMA_MASK
	.align		4
.L_44:
        /*0028*/ 	.byte	0x03, 0x50
        /*002a*/ 	.short	0x0000


	//----- nvinfo : EIATTR_MAXREG_COUNT
	.align		4
        /*002c*/ 	.byte	0x03, 0x1b
        /*002e*/ 	.short	0x00ff


	//----- nvinfo : EIATTR_MERCURY_ISA_VERSION
	.align		4
        /*0030*/ 	.byte	0x03, 0x5f
        /*0032*/ 	.short	0x0101


	//----- nvinfo : EIATTR_VRC_CTA_INIT_COUNT
	.align		4
        /*0034*/ 	.byte	0x02, 0x4a
	.zero		1
	.zero		1


	//----- nvinfo : EIATTR_EXIT_INSTR_OFFSETS
	.align		4
        /*0038*/ 	.byte	0x04, 0x1c
        /*003a*/ 	.short	(.L_46 - .L_45)


	//   ....[0]....
.L_45:
        /*003c*/ 	.word	0x00000070


	//   ....[1]....
        /*0040*/ 	.word	0x00000960


	//   ....[2]....
        /*0044*/ 	.word	0x00001a10


	//   ....[3]....
        /*0048*/ 	.word	0x00002270


	//   ....[4]....
        /*004c*/ 	.word	0x000026f0


	//   ....[5]....
        /*0050*/ 	.word	0x00002870


	//----- nvinfo : EIATTR_CRS_STACK_SIZE
	.align		4
.L_46:
        /*0054*/ 	.byte	0x04, 0x1e
        /*0056*/ 	.short	(.L_48 - .L_47)
.L_47:
        /*0058*/ 	.word	0x00000000


	//----- nvinfo : EIATTR_CBANK_PARAM_SIZE
	.align		4
.L_48:
        /*005c*/ 	.byte	0x03, 0x19
        /*005e*/ 	.short	0x000c


	//----- nvinfo : EIATTR_PARAM_CBANK
	.align		4
        /*0060*/ 	.byte	0x04, 0x0a
        /*0062*/ 	.short	(.L_50 - .L_49)
	.align		4
.L_49:
        /*0064*/ 	.word	index@(.nv.constant0._Z12setup_kernelPfi)
        /*0068*/ 	.short	0x0380
        /*006a*/ 	.short	0x000c


	//----- nvinfo : EIATTR_SW_WAR
	.align		4
.L_50:
        /*006c*/ 	.byte	0x04, 0x36
        /*006e*/ 	.short	(.L_52 - .L_51)
.L_51:
        /*0070*/ 	.word	0x00000008
.L_52:


//--------------------- .nv.callgraph             --------------------------
	.section	.nv.callgraph,"",@"SHT_CUDA_CALLGRAPH"
	.align	4
	.sectionentsize	8
	.align		4
        /*0000*/ 	.word	0x00000000
	.align		4
        /*0004*/ 	.word	0xffffffff
	.align		4
        /*0008*/ 	.word	0x00000000
	.align		4
        /*000c*/ 	.word	0xfffffffe
	.align		4
        /*0010*/ 	.word	0x00000000
	.align		4
        /*0014*/ 	.word	0xfffffffd
	.align		4
        /*0018*/ 	.word	0x00000000
	.align		4
        /*001c*/ 	.word	0xfffffffc


//--------------------- .nv.constant4             --------------------------
	.section	.nv.constant4,"a",@progbits
	.align	8
	.align		8
.nv.constant4:
        /*0000*/ 	.dword	precalc_xorwow_matrix
	.align		8
        /*0008*/ 	.dword	precalc_xorwow_offset_matrix
	.align		8
        /*0010*/ 	.dword	mrg32k3aM1
	.align		8
        /*0018*/ 	.dword	mrg32k3aM2
	.align		8
        /*0020*/ 	.dword	mrg32k3aM1SubSeq
	.align		8
        /*0028*/ 	.dword	mrg32k3aM2SubSeq
	.align		8
        /*0030*/ 	.dword	mrg32k3aM1Seq
	.align		8
        /*0038*/ 	.dword	mrg32k3aM2Seq


//--------------------- .nv.constant3             --------------------------
	.section	.nv.constant3,"a",@progbits
	.align	8
.nv.constant3:
	.type		__cr_lgamma_table,@object
	.size		__cr_lgamma_table,(.L_8 - __cr_lgamma_table)
__cr_lgamma_table:
        /*0000*/ 	.byte	0x00, 0x00, 0x00, 0x00, 0x00, 0x00, 0x00, 0x00, 0x00, 0x00, 0x00, 0x00, 0x00, 0x00, 0x00, 0x00
        /*0010*/ 	.byte	0xef, 0x39, 0xfa, 0xfe, 0x42, 0x2e, 0xe6, 0x3f, 0x02, 0x20, 0x2a, 0xfa, 0x0b, 0xab, 0xfc, 0x3f
        /*0020*/ 	.byte	0xf9, 0x2c, 0x92, 0x7c, 0xa7, 0x6c, 0x09, 0x40, 0xc9, 0x79, 0x44, 0x3c, 0x64, 0x26, 0x13, 0x40
        /*0030*/ 	.byte	0xca, 0x01, 0xcf, 0x3a, 0x27, 0x51, 0x1a, 0x40, 0x30, 0xcc, 0x2d, 0xf3, 0xe1, 0x0c, 0x21, 0x40
        /*0040*/ 	.byte	0x0d, 0xb7, 0xfc, 0x82, 0x8e, 0x35, 0x25, 0x40
.L_8:


//--------------------- .text._Z6markovPfS_S_i    --------------------------
	.section	.text._Z6markovPfS_S_i,"ax",@progbits
	.align	128
        .global         _Z6markovPfS_S_i
        .type           _Z6markovPfS_S_i,@function
        .size           _Z6markovPfS_S_i,(.L_x_87 - _Z6markovPfS_S_i)
        .other          _Z6markovPfS_S_i,@"STO_CUDA_ENTRY STV_DEFAULT"
_Z6markovPfS_S_i:
.text._Z6markovPfS_S_i:
[----:B------:R-:W-:Y:S01]  /*0000*/  LDC R1, c[0x0][0x37c] ;  /* 0x0000df00ff017b82 */ /* 0x000fe20000000800 */
[----:B------:R-:W0:Y:S07]  /*0010*/  S2R R2, SR_TID.X ;  /* 0x0000000000027919 */ /* 0x000e2e0000002100 */
[----:B------:R-:W0:Y:S08]  /*0020*/  S2UR UR4, SR_CTAID.X ;  /* 0x00000000000479c3 */ /* 0x000e300000002500 */
[----:B------:R-:W0:Y:S08]  /*0030*/  LDC R3, c[0x0][0x360] ;  /* 0x0000d800ff037b82 */ /* 0x000e300000000800 */
[----:B------:R-:W1:Y:S01]  /*0040*/  LDC R0, c[0x0][0x398] ;  /* 0x0000e600ff007b82 */ /* 0x000e620000000800 */
[----:B0-----:R-:W-:-:S05]  /*0050*/  IMAD R3, R3, UR4, R2 ;  /* 0x0000000403037c24 */ /* 0x001fca000f8e0202 */
[----:B-1----:R-:W-:-:S13]  /*0060*/  ISETP.GE.AND P0, PT, R3, R0, PT ;  /* 0x000000000300720c */ /* 0x002fda0003f06270 */
[----:B------:R-:W-:Y:S05]  /*0070*/  @P0 EXIT ;  /* 0x000000000000094d */ /* 0x000fea0003800000 */
[----:B------:R-:W-:Y:S01]  /*0080*/  ISETP.GE.AND P0, PT, R0, 0x1, PT ;  /* 0x000000010000780c */ /* 0x000fe20003f06270 */
[----:B------:R-:W0:Y:S01]  /*0090*/  LDCU.64 UR6, c[0x0][0x358] ;  /* 0x00006b00ff0677ac */ /* 0x000e220008000a00 */
[----:B------:R-:W-:-:S11]  /*00a0*/  HFMA2 R24, -RZ, RZ, 0, 0 ;  /* 0x00000000ff187431 */ /* 0x000fd600000001ff */
[----:B------:R-:W-:Y:S05]  /*00b0*/  @!P0 BRA `(.L_x_0) ;  /* 0x0000000800b48947 */ /* 0x000fea0003800000 */
[C---:B------:R-:W-:Y:S02]  /*00c0*/  IADD3 R4, PT, PT, R0.reuse, -0x1, RZ ;  /* 0xffffffff00047810 */ /* 0x040fe40007ffe0ff */
[----:B------:R-:W-:Y:S02]  /*00d0*/  LOP3.LUT R2, R0, 0xf, RZ, 0xc0, !PT ;  /* 0x0000000f00027812 */ /* 0x000fe400078ec0ff */
[----:B------:R-:W-:Y:S02]  /*00e0*/  ISETP.GE.U32.AND P1, PT, R4, 0xf, PT ;  /* 0x0000000f0400780c */ /* 0x000fe40003f26070 */
[----:B------:R-:W-:Y:S02]  /*00f0*/  ISETP.NE.AND P0, PT, R2, RZ, PT ;  /* 0x000000ff0200720c */ /* 0x000fe40003f05270 */
[----:B------:R-:W-:Y:S02]  /*0100*/  MOV R24, RZ ;  /* 0x000000ff00187202 */ /* 0x000fe40000000f00 */
[----:B------:R-:W-:-:S07]  /*0110*/  MOV R4, RZ ;  /* 0x000000ff00047202 */ /* 0x000fce0000000f00 */
[----:B------:R-:W-:Y:S05]  /*0120*/  @!P1 BRA `(.L_x_1) ;  /* 0x0000000400409947 */ /* 0x000fea0003800000 */
[----:B------:R-:W1:Y:S01]  /*0130*/  LDCU.64 UR4, c[0x0][0x388] ;  /* 0x00007100ff0477ac */ /* 0x000e620008000a00 */
[----:B------:R-:W-:Y:S02]  /*0140*/  LOP3.LUT R4, R0, 0x7ffffff0, RZ, 0xc0, !PT ;  /* 0x7ffffff000047812 */ /* 0x000fe400078ec0ff */
[----:B------:R-:W-:Y:S02]  /*0150*/  MOV R24, RZ ;  /* 0x000000ff00187202 */ /* 0x000fe40000000f00 */
[----:B------:R-:W-:Y:S02]  /*0160*/  MOV R5, R3 ;  /* 0x0000000300057202 */ /* 0x000fe40000000f00 */
[----:B------:R-:W-:Y:S01]  /*0170*/  IADD3 R6, PT, PT, -R4, RZ, RZ ;  /* 0x000000ff04067210 */ /* 0x000fe20007ffe1ff */
[----:B-1----:R-:W-:-:S04]  /*0180*/  UIADD3 UR4, UP0, UPT, UR4, 0x20, URZ ;  /* 0x0000002004047890 */ /* 0x002fc8000ff1e0ff */
[----:B------:R-:W-:Y:S02]  /*0190*/  UIADD3.X UR5, UPT, UPT, URZ, UR5, URZ, UP0, !UPT ;  /* 0x00000005ff057290 */ /* 0x000fe400087fe4ff */
[----:B------:R-:W-:-:S04]  /*01a0*/  MOV R10, UR4 ;  /* 0x00000004000a7c02 */ /* 0x000fc80008000f00 */
[----:B------:R-:W-:-:S07]  /*01b0*/  MOV R11, UR5 ;  /* 0x00000005000b7c02 */ /* 0x000fce0008000f00 */
.L_x_2:
[----:B------:R-:W1:Y:S01]  /*01c0*/  LDC.64 R12, c[0x0][0x380] ;  /* 0x0000e000ff0c7b82 */ /* 0x000e620000000a00 */
[----:B0-----:R-:W2:Y:S04]  /*01d0*/  LDG.E R22, desc[UR6][R10.64+-0x20] ;  /* 0xffffe0060a167981 */ /* 0x001ea8000c1e1900 */
[----:B------:R-:W3:Y:S04]  /*01e0*/  LDG.E R27, desc[UR6][R10.64+-0x1c] ;  /* 0xffffe4060a1b7981 */ /* 0x000ee8000c1e1900 */
[----:B------:R-:W4:Y:S04]  /*01f0*/  LDG.E R15, desc[UR6][R10.64+-0x18] ;  /* 0xffffe8060a0f7981 */ /* 0x000f28000c1e1900 */
[----:B------:R-:W5:Y:S01]  /*0200*/  LDG.E R25, desc[UR6][R10.64+-0x4] ;  /* 0xfffffc060a197981 */ /* 0x000f62000c1e1900 */
[----:B-1----:R-:W-:-:S05]  /*0210*/  IMAD.WIDE R12, R5, 0x4, R12 ;  /* 0x00000004050c7825 */ /* 0x002fca00078e020c */
[----:B------:R-:W2:Y:S01]  /*0220*/  LDG.E R23, desc[UR6][R12.64] ;  /* 0x000000060c177981 */ /* 0x000ea2000c1e1900 */
[----:B------:R-:W-:-:S04]  /*0230*/  IMAD.WIDE.U32 R20, R0, 0x4, R12 ;  /* 0x0000000400147825 */ /* 0x000fc800078e000c */
[C-C-:B------:R-:W-:Y:S01]  /*0240*/  IMAD.WIDE.U32 R8, R0.reuse, 0x8, R12.reuse ;  /* 0x0000000800087825 */ /* 0x140fe200078e000c */
[----:B------:R-:W3:Y:S03]  /*0250*/  LDG.E R14, desc[UR6][R20.64] ;  /* 0x00000006140e7981 */ /* 0x000ee6000c1e1900 */
[C-C-:B------:R-:W-:Y:S01]  /*0260*/  IMAD.WIDE.U32 R16, R0.reuse, 0xc, R12.reuse ;  /* 0x0000000c00107825 */ /* 0x140fe200078e000c */
[----:B------:R-:W4:Y:S03]  /*0270*/  LDG.E R26, desc[UR6][R8.64] ;  /* 0x00000006081a7981 */ /* 0x000f26000c1e1900 */
[C-C-:B------:R-:W-:Y:S02]  /*0280*/  IMAD.WIDE.U32 R18, R0.reuse, 0x10, R12.reuse ;  /* 0x0000001000127825 */ /* 0x140fe400078e000c */
[----:B------:R-:W5:Y:S02]  /*0290*/  LDG.E R16, desc[UR6][R16.64] ;  /* 0x0000000610107981 */ /* 0x000f64000c1e1900 */
[----:B------:R-:W-:-:S02]  /*02a0*/  IMAD.WIDE.U32 R28, R0, 0x14, R12 ;  /* 0x00000014001c7825 */ /* 0x000fc400078e000c */
[----:B------:R0:W5:Y:S04]  /*02b0*/  LDG.E R7, desc[UR6][R18.64] ;  /* 0x0000000612077981 */ /* 0x000168000c1e1900 */
[----:B------:R-:W5:Y:S04]  /*02c0*/  LDG.E R8, desc[UR6][R10.64+-0x10] ;  /* 0xfffff0060a087981 */ /* 0x000f68000c1e1900 */
[----:B------:R-:W5:Y:S01]  /*02d0*/  LDG.E R17, desc[UR6][R10.64+-0x14] ;  /* 0xffffec060a117981 */ /* 0x000f62000c1e1900 */
[----:B0-----:R-:W-:-:S03]  /*02e0*/  IMAD.WIDE.U32 R18, R0, 0x18, R12 ;  /* 0x0000001800127825 */ /* 0x001fc600078e000c */
[----:B------:R2:W5:Y:S04]  /*02f0*/  LDG.E R20, desc[UR6][R28.64] ;  /* 0x000000061c147981 */ /* 0x000568000c1e1900 */
[----:B------:R-:W5:Y:S04]  /*0300*/  LDG.E R9, desc[UR6][R10.64+-0xc] ;  /* 0xfffff4060a097981 */ /* 0x000f68000c1e1900 */
[----:B------:R0:W5:Y:S01]  /*0310*/  LDG.E R21, desc[UR6][R18.64] ;  /* 0x0000000612157981 */ /* 0x000162000c1e1900 */
[----:B--2---:R-:W-:-:S03]  /*0320*/  FFMA R29, R23, R22, R24 ;  /* 0x00000016171d7223 */ /* 0x004fc60000000018 */
[----:B------:R-:W2:Y:S01]  /*0330*/  LDG.E R24, desc[UR6][R10.64+-0x8] ;  /* 0xfffff8060a187981 */ /* 0x000ea2000c1e1900 */
[----:B------:R-:W-:-:S06]  /*0340*/  IMAD.WIDE.U32 R22, R0, 0x1c, R12 ;  /* 0x0000001c00167825 */ /* 0x000fcc00078e000c */
[----:B------:R-:W2:Y:S01]  /*0350*/  LDG.E R22, desc[UR6][R22.64] ;  /* 0x0000000616167981 */ /* 0x000ea2000c1e1900 */
[----:B---3--:R-:W-:Y:S01]  /*0360*/  FFMA R27, R14, R27, R29 ;  /* 0x0000001b0e1b7223 */ /* 0x008fe2000000001d */
[----:B0-----:R-:W-:Y:S02]  /*0370*/  IMAD.WIDE.U32 R18, R0, 0x28, R12 ;  /* 0x0000002800127825 */ /* 0x001fe400078e000c */
[----:B------:R-:W3:Y:S02]  /*0380*/  LDG.E R29, desc[UR6][R10.64+0x4] ;  /* 0x000004060a1d7981 */ /* 0x000ee4000c1e1900 */
[----:B----4-:R-:W-:Y:S01]  /*0390*/  FFMA R27, R26, R15, R27 ;  /* 0x0000000f1a1b7223 */ /* 0x010fe2000000001b */
[----:B------:R-:W-:Y:S01]  /*03a0*/  IMAD.WIDE.U32 R14, R0, 0x20, R12 ;  /* 0x00000020000e7825 */ /* 0x000fe200078e000c */
[----:B------:R0:W4:Y:S05]  /*03b0*/  LDG.E R23, desc[UR6][R18.64] ;  /* 0x0000000612177981 */ /* 0x00012a000c1e1900 */
[----:B------:R-:W3:Y:S01]  /*03c0*/  LDG.E R14, desc[UR6][R14.64] ;  /* 0x000000060e0e7981 */ /* 0x000ee2000c1e1900 */
[----:B-----5:R-:W-:Y:S01]  /*03d0*/  FFMA R26, R16, R17, R27 ;  /* 0x00000011101a7223 */ /* 0x020fe2000000001b */
[----:B------:R-:W-:-:S04]  /*03e0*/  IMAD.WIDE.U32 R16, R0, 0x24, R12 ;  /* 0x0000002400107825 */ /* 0x000fc800078e000c */
[----:B------:R-:W-:Y:S02]  /*03f0*/  FFMA R27, R7, R8, R26 ;  /* 0x00000008071b7223 */ /* 0x000fe4000000001a */
[----:B------:R-:W3:Y:S02]  /*0400*/  LDG.E R7, desc[UR6][R10.64] ;  /* 0x000000060a077981 */ /* 0x000ee4000c1e1900 */
[----:B------:R-:W-:Y:S02]  /*0410*/  FFMA R20, R20, R9, R27 ;  /* 0x0000000914147223 */ /* 0x000fe4000000001b */
[----:B------:R-:W5:Y:S01]  /*0420*/  LDG.E R16, desc[UR6][R16.64] ;  /* 0x0000000610107981 */ /* 0x000f62000c1e1900 */
[----:B------:R-:W-:-:S03]  /*0430*/  IMAD.WIDE.U32 R8, R0, 0x2c, R12 ;  /* 0x0000002c00087825 */ /* 0x000fc600078e000c */
[----:B------:R-:W4:Y:S01]  /*0440*/  LDG.E R15, desc[UR6][R10.64+0xc] ;  /* 0x00000c060a0f7981 */ /* 0x000f22000c1e1900 */
[----:B------:R-:W-:-:S03]  /*0450*/  IMAD.WIDE.U32 R26, R0, 0x30, R12 ;  /* 0x00000030001a7825 */ /* 0x000fc600078e000c */
[----:B------:R-:W4:Y:S01]  /*0460*/  LDG.E R8, desc[UR6][R8.64] ;  /* 0x0000000608087981 */ /* 0x000f22000c1e1900 */
[----:B0-----:R-:W-:-:S03]  /*0470*/  IMAD.WIDE.U32 R18, R0, 0x34, R12 ;  /* 0x0000003400127825 */ /* 0x001fc600078e000c */
[----:B------:R-:W4:Y:S04]  /*0480*/  LDG.E R26, desc[UR6][R26.64] ;  /* 0x000000061a1a7981 */ /* 0x000f28000c1e1900 */
[----:B------:R-:W4:Y:S04]  /*0490*/  LDG.E R17, desc[UR6][R10.64+0x10] ;  /* 0x000010060a117981 */ /* 0x000f28000c1e1900 */
[----:B------:R-:W4:Y:S04]  /*04a0*/  LDG.E R18, desc[UR6][R18.64] ;  /* 0x0000000612127981 */ /* 0x000f28000c1e1900 */
[----:B------:R-:W4:Y:S04]  /*04b0*/  LDG.E R9, desc[UR6][R10.64+0x18] ;  /* 0x000018060a097981 */ /* 0x000f28000c1e1900 */
[----:B------:R-:W4:Y:S01]  /*04c0*/  LDG.E R27, desc[UR6][R10.64+0x1c] ;  /* 0x00001c060a1b7981 */ /* 0x000f22000c1e1900 */
[----:B--2---:R-:W-:-:S03]  /*04d0*/  FFMA R21, R21, R24, R20 ;  /* 0x0000001815157223 */ /* 0x004fc60000000014 */
[----:B------:R-:W4:Y:S01]  /*04e0*/  LDG.E R24, desc[UR6][R10.64+0x8] ;  /* 0x000008060a187981 */ /* 0x000f22000c1e1900 */
[----:B------:R-:W-:Y:S01]  /*04f0*/  FFMA R25, R22, R25, R21 ;  /* 0x0000001916197223 */ /* 0x000fe20000000015 */
[C-C-:B------:R-:W-:Y:S02]  /*0500*/  IMAD.WIDE.U32 R20, R0.reuse, 0x38, R12.reuse ;  /* 0x0000003800147825 */ /* 0x140fe400078e000c */
[----:B------:R0:W2:Y:S02]  /*0510*/  LDG.E R22, desc[UR6][R10.64+0x14] ;  /* 0x000014060a167981 */ /* 0x0000a4000c1e1900 */
[----:B------:R-:W-:Y:S02]  /*0520*/  IMAD.WIDE.U32 R12, R0, 0x3c, R12 ;  /* 0x0000003c000c7825 */ /* 0x000fe400078e000c */
[----:B------:R-:W2:Y:S04]  /*0530*/  LDG.E R20, desc[UR6][R20.64] ;  /* 0x0000000614147981 */ /* 0x000ea8000c1e1900 */
[----:B------:R-:W2:Y:S01]  /*0540*/  LDG.E R12, desc[UR6][R12.64] ;  /* 0x000000060c0c7981 */ /* 0x000ea2000c1e1900 */
[----:B------:R-:W-:Y:S01]  /*0550*/  IADD3 R6, PT, PT, R6, 0x10, RZ ;  /* 0x0000001006067810 */ /* 0x000fe20007ffe0ff */
[----:B---3--:R-:W-:-:S04]  /*0560*/  FFMA R7, R14, R7, R25 ;  /* 0x000000070e077223 */ /* 0x008fc80000000019 */
[----:B-----5:R-:W-:Y:S01]  /*0570*/  FFMA R16, R16, R29, R7 ;  /* 0x0000001d10107223 */ /* 0x020fe20000000007 */
[----:B------:R-:W-:Y:S02]  /*0580*/  ISETP.NE.AND P1, PT, R6, RZ, PT ;  /* 0x000000ff0600720c */ /* 0x000fe40003f25270 */
[----:B0-----:R-:W-:Y:S02]  /*0590*/  IADD3 R10, P2, PT, R10, 0x40, RZ ;  /* 0x000000400a0a7810 */ /* 0x001fe40007f5e0ff */
[----:B------:R-:W-:Y:S02]  /*05a0*/  LEA R5, R0, R5, 0x4 ;  /* 0x0000000500057211 */ /* 0x000fe400078e20ff */
[----:B------:R-:W-:Y:S01]  /*05b0*/  IADD3.X R11, PT, PT, RZ, R11, RZ, P2, !PT ;  /* 0x0000000bff0b7210 */ /* 0x000fe200017fe4ff */
[----:B----4-:R-:W-:-:S04]  /*05c0*/  FFMA R23, R23, R24, R16 ;  /* 0x0000001817177223 */ /* 0x010fc80000000010 */
[----:B------:R-:W-:-:S04]  /*05d0*/  FFMA R15, R8, R15, R23 ;  /* 0x0000000f080f7223 */ /* 0x000fc80000000017 */
[----:B------:R-:W-:-:S04]  /*05e0*/  FFMA R15, R26, R17, R15 ;  /* 0x000000111a0f7223 */ /* 0x000fc8000000000f */
[----:B--2---:R-:W-:-:S04]  /*05f0*/  FFMA R15, R18, R22, R15 ;  /* 0x00000016120f7223 */ /* 0x004fc8000000000f */
[----:B------:R-:W-:-:S04]  /*0600*/  FFMA R9, R20, R9, R15 ;  /* 0x0000000914097223 */ /* 0x000fc8000000000f */
[----:B------:R-:W-:Y:S01]  /*0610*/  FFMA R24, R12, R27, R9 ;  /* 0x0000001b0c187223 */ /* 0x000fe20000000009 */
[----:B------:R-:W-:Y:S06]  /*0620*/  @P1 BRA `(.L_x_2) ;  /* 0xfffffff800e41947 */ /* 0x000fec000383ffff */
.L_x_1:
[----:B------:R-:W-:Y:S05]  /*0630*/  @!P0 BRA `(.L_x_0) ;  /* 0x0000000400548947 */ /* 0x000fea0003800000 */
[----:B------:R-:W-:Y:S02]  /*0640*/  ISETP.GE.U32.AND P0, PT, R2, 0x8, PT ;  /* 0x000000080200780c */ /* 0x000fe40003f06070 */
[----:B------:R-:W-:-:S04]  /*0650*/  LOP3.LUT R20, R0, 0x7, RZ, 0xc0, !PT ;  /* 0x0000000700147812 */ /* 0x000fc800078ec0ff */
[----:B------:R-:W-:-:S07]  /*0660*/  ISETP.NE.AND P1, PT, R20, RZ, PT ;  /* 0x000000ff1400720c */ /* 0x000fce0003f25270 */
[----:B------:R-:W-:Y:S06]  /*0670*/  @!P0 BRA `(.L_x_3) ;  /* 0x0000000000948947 */ /* 0x000fec0003800000 */
[----:B------:R-:W1:Y:S01]  /*0680*/  LDC.64 R12, c[0x0][0x380] ;  /* 0x0000e000ff0c7b82 */ /* 0x000e620000000a00 */
[----:B------:R-:W-:-:S07]  /*0690*/  IMAD R5, R4, R0, R3 ;  /* 0x0000000004057224 */ /* 0x000fce00078e0203 */
[----:B------:R-:W2:Y:S01]  /*06a0*/  LDC.64 R6, c[0x0][0x388] ;  /* 0x0000e200ff067b82 */ /* 0x000ea20000000a00 */
[----:B-1----:R-:W-:-:S05]  /*06b0*/  IMAD.WIDE R12, R5, 0x4, R12 ;  /* 0x00000004050c7825 */ /* 0x002fca00078e020c */
[----:B0-----:R0:W3:Y:S01]  /*06c0*/  LDG.E R19, desc[UR6][R12.64] ;  /* 0x000000060c137981 */ /* 0x0010e2000c1e1900 */
[----:B------:R-:W-:-:S04]  /*06d0*/  IMAD.WIDE.U32 R14, R0, 0x4, R12 ;  /* 0x00000004000e7825 */ /* 0x000fc800078e000c */
[----:B--2---:R-:W-:Y:S01]  /*06e0*/  IMAD.WIDE.U32 R6, R4, 0x4, R6 ;  /* 0x0000000404067825 */ /* 0x004fe200078e0006 */
[----:B------:R1:W2:Y:S03]  /*06f0*/  LDG.E R2, desc[UR6][R14.64] ;  /* 0x000000060e027981 */ /* 0x0002a6000c1e1900 */
[C---:B------:R-:W-:Y:S01]  /*0700*/  IMAD.WIDE.U32 R26, R0.reuse, 0x4, R14 ;  /* 0x00000004001a7825 */ /* 0x040fe200078e000e */
[----:B------:R-:W3:Y:S04]  /*0710*/  LDG.E R5, desc[UR6][R6.64] ;  /* 0x0000000606057981 */ /* 0x000ee8000c1e1900 */
[----:B------:R-:W2:Y:S01]  /*0720*/  LDG.E R21, desc[UR6][R6.64+0x4] ;  /* 0x0000040606157981 */ /* 0x000ea2000c1e1900 */
[----:B------:R-:W-:-:S03]  /*0730*/  IMAD.WIDE.U32 R16, R0, 0x4, R26 ;  /* 0x0000000400107825 */ /* 0x000fc600078e001a */
[----:B------:R-:W4:Y:S01]  /*0740*/  LDG.E R18, desc[UR6][R26.64] ;  /* 0x000000061a127981 */ /* 0x000f22000c1e1900 */
[----:B------:R-:W-:-:S03]  /*0750*/  IMAD.WIDE.U32 R10, R0, 0x4, R16 ;  /* 0x00000004000a7825 */ /* 0x000fc600078e0010 */
[----:B------:R-:W4:Y:S04]  /*0760*/  LDG.E R23, desc[UR6][R6.64+0x8] ;  /* 0x0000080606177981 */ /* 0x000f28000c1e1900 */
[----:B------:R-:W5:Y:S01]  /*0770*/  LDG.E R16, desc[UR6][R16.64] ;  /* 0x0000000610107981 */ /* 0x000f62000c1e1900 */
[----:B------:R-:W-:-:S03]  /*0780*/  IMAD.WIDE.U32 R8, R0, 0x4, R10 ;  /* 0x0000000400087825 */ /* 0x000fc600078e000a */
[----:B------:R-:W5:Y:S01]  /*0790*/  LDG.E R25, desc[UR6][R6.64+0xc] ;  /* 0x00000c0606197981 */ /* 0x000f62000c1e1900 */
[----:B0-----:R-:W-:-:S03]  /*07a0*/  IMAD.WIDE.U32 R12, R0, 0x4, R8 ;  /* 0x00000004000c7825 */ /* 0x001fc600078e0008 */
[----:B------:R-:W5:Y:S04]  /*07b0*/  LDG.E R10, desc[UR6][R10.64] ;  /* 0x000000060a0a7981 */ /* 0x000f68000c1e1900 */
[----:B------:R-:W5:Y:S01]  /*07c0*/  LDG.E R29, desc[UR6][R6.64+0x10] ;  /* 0x00001006061d7981 */ /* 0x000f62000c1e1900 */
[----:B-1----:R-:W-:-:S03]  /*07d0*/  IMAD.WIDE.U32 R14, R0, 0x4, R12 ;  /* 0x00000004000e7825 */ /* 0x002fc600078e000c */
[----:B------:R-:W5:Y:S04]  /*07e0*/  LDG.E R8, desc[UR6][R8.64] ;  /* 0x0000000608087981 */ /* 0x000f68000c1e1900 */
[----:B------:R-:W5:Y:S04]  /*07f0*/  LDG.E R22, desc[UR6][R6.64+0x14] ;  /* 0x0000140606167981 */ /* 0x000f68000c1e1900 */
[----:B------:R-:W5:Y:S04]  /*0800*/  LDG.E R12, desc[UR6][R12.64] ;  /* 0x000000060c0c7981 */ /* 0x000f68000c1e1900 */
[----:B------:R-:W5:Y:S04]  /*0810*/  LDG.E R27, desc[UR6][R6.64+0x18] ;  /* 0x00001806061b7981 */ /* 0x000f68000c1e1900 */
[----:B------:R-:W5:Y:S04]  /*0820*/  LDG.E R14, desc[UR6][R14.64] ;  /* 0x000000060e0e7981 */ /* 0x000f68000c1e1900 */
[----:B------:R-:W5:Y:S01]  /*0830*/  LDG.E R17, desc[UR6][R6.64+0x1c] ;  /* 0x00001c0606117981 */ /* 0x000f62000c1e1900 */
[----:B------:R-:W-:Y:S01]  /*0840*/  IADD3 R4, PT, PT, R4, 0x8, RZ ;  /* 0x0000000804047810 */ /* 0x000fe20007ffe0ff */
[----:B---3--:R-:W-:-:S04]  /*0850*/  FFMA R5, R19, R5, R24 ;  /* 0x0000000513057223 */ /* 0x008fc80000000018 */
[----:B--2---:R-:W-:-:S04]  /*0860*/  FFMA R5, R2, R21, R5 ;  /* 0x0000001502057223 */ /* 0x004fc80000000005 */
[----:B----4-:R-:W-:-:S04]  /*0870*/  FFMA R5, R18, R23, R5 ;  /* 0x0000001712057223 */ /* 0x010fc80000000005 */
[----:B-----5:R-:W-:-:S04]  /*0880*/  FFMA R5, R16, R25, R5 ;  /* 0x0000001910057223 */ /* 0x020fc80000000005 */
[----:B------:R-:W-:-:S04]  /*0890*/  FFMA R5, R10, R29, R5 ;  /* 0x0000001d0a057223 */ /* 0x000fc80000000005 */
[----:B------:R-:W-:-:S04]  /*08a0*/  FFMA R5, R8, R22, R5 ;  /* 0x0000001608057223 */ /* 0x000fc80000000005 */
[----:B------:R-:W-:-:S04]  /*08b0*/  FFMA R5, R12, R27, R5 ;  /* 0x0000001b0c057223 */ /* 0x000fc80000000005 */
[----:B------:R-:W-:-:S07]  /*08c0*/  FFMA R24, R14, R17, R5 ;  /* 0x000000110e187223 */ /* 0x000fce0000000005 */
.L_x_3:
        /* <DEDUP_REMOVED lines=8> */
[----:B-1----:R-:W-:-:S04]  /*0950*/  IMAD.WIDE R8, R9, 0x4, R6 ;  /* 0x0000000409087825 */ /* 0x002fc800078e0206 */
[----:B--2---:R-:W-:-:S04]  /*0960*/  IMAD.WIDE.U32 R6, R4, 0x4, R10 ;  /* 0x0000000404067825 */ /* 0x004fc800078e000a */
[C---:B------:R-:W-:Y:S01]  /*0970*/  IMAD.WIDE.U32 R10, R0.reuse, 0x4, R8 ;  /* 0x00000004000a7825 */ /* 0x040fe200078e0008 */
[----:B0-----:R-:W2:Y:S04]  /*0980*/  LDG.E R5, desc[UR6][R6.64] ;  /* 0x0000000606057981 */ /* 0x001ea8000c1e1900 */
[----:B------:R-:W2:Y:S01]  /*0990*/  LDG.E R9, desc[UR6][R8.64] ;  /* 0x0000000608097981 */ /* 0x000ea2000c1e1900 */
[----:B------:R-:W-:-:S03]  /*09a0*/  IMAD.WIDE.U32 R12, R0, 0x4, R10 ;  /* 0x00000004000c7825 */ /* 0x000fc600078e000a */
[----:B------:R-:W3:Y:S04]  /*09b0*/  LDG.E R10, desc[UR6][R10.64] ;  /* 0x000000060a0a7981 */ /* 0x000ee8000c1e1900 */
[----:B------:R-:W3:Y:S01]  /*09c0*/  LDG.E R16, desc[UR6][R6.64+0x4] ;  /* 0x0000040606107981 */ /* 0x000ee2000c1e1900 */
[----:B------:R-:W-:-:S03]  /*09d0*/  IMAD.WIDE.U32 R14, R0, 0x4, R12 ;  /* 0x00000004000e7825 */ /* 0x000fc600078e000c */
[----:B------:R-:W4:Y:S04]  /*09e0*/  LDG.E R12, desc[UR6][R12.64] ;  /* 0x000000060c0c7981 */ /* 0x000f28000c1e1900 */
[----:B------:R-:W4:Y:S04]  /*09f0*/  LDG.E R17, desc[UR6][R6.64+0x8] ;  /* 0x0000080606117981 */ /* 0x000f28000c1e1900 */
[----:B------:R-:W5:Y:S04]  /*0a00*/  LDG.E R14, desc[UR6][R14.64] ;  /* 0x000000060e0e7981 */ /* 0x000f68000c1e1900 */
[----:B------:R-:W5:Y:S01]  /*0a10*/  LDG.E R18, desc[UR6][R6.64+0xc] ;  /* 0x00000c0606127981 */ /* 0x000f62000c1e1900 */
[----:B------:R-:W-:Y:S01]  /*0a20*/  IADD3 R4, PT, PT, R4, 0x4, RZ ;  /* 0x0000000404047810 */ /* 0x000fe20007ffe0ff */
[----:B--2---:R-:W-:-:S04]  /*0a30*/  FFMA R5, R9, R5, R24 ;  /* 0x0000000509057223 */ /* 0x004fc80000000018 */
[----:B---3--:R-:W-:-:S04]  /*0a40*/  FFMA R5, R10, R16, R5 ;  /* 0x000000100a057223 */ /* 0x008fc80000000005 */
[----:B----4-:R-:W-:-:S04]  /*0a50*/  FFMA R5, R12, R17, R5 ;  /* 0x000000110c057223 */ /* 0x010fc80000000005 */
[----:B-----5:R-:W-:-:S07]  /*0a60*/  FFMA R24, R14, R18, R5 ;  /* 0x000000120e187223 */ /* 0x020fce0000000005 */
.L_x_4:
[----:B------:R-:W-:Y:S05]  /*0a70*/  @!P1 BRA `(.L_x_0) ;  /* 0x0000000000449947 */ /* 0x000fea0003800000 */
[----:B------:R-:W1:Y:S01]  /*0a80*/  LDC.64 R8, c[0x0][0x388] ;  /* 0x0000e200ff087b82 */ /* 0x000e620000000a00 */
[----:B------:R-:W-:Y:S01]  /*0a90*/  IADD3 R2, PT, PT, -R2, RZ, RZ ;  /* 0x000000ff02027210 */ /* 0x000fe20007ffe1ff */
[----:B------:R-:W-:-:S06]  /*0aa0*/  IMAD R11, R4, R0, R3 ;  /* 0x00000000040b7224 */ /* 0x000fcc00078e0203 */
[----:B------:R-:W2:Y:S01]  /*0ab0*/  LDC.64 R6, c[0x0][0x380] ;  /* 0x0000e000ff067b82 */ /* 0x000ea20000000a00 */
[----:B-1----:R-:W-:-:S03]  /*0ac0*/  IMAD.WIDE.U32 R8, R4, 0x4, R8 ;  /* 0x0000000404087825 */ /* 0x002fc600078e0008 */
[----:B------:R-:W-:-:S07]  /*0ad0*/  MOV R10, R8 ;  /* 0x00000008000a7202 */ /* 0x000fce0000000f00 */
.L_x_5:
[----:B--2---:R-:W-:Y:S01]  /*0ae0*/  IMAD.WIDE R4, R11, 0x4, R6 ;  /* 0x000000040b047825 */ /* 0x004fe200078e0206 */
[----:B------:R-:W-:-:S05]  /*0af0*/  MOV R8, R10 ;  /* 0x0000000a00087202 */ /* 0x000fca0000000f00 */
[----:B0-----:R-:W2:Y:S04]  /*0b00*/  LDG.E R5, desc[UR6][R4.64] ;  /* 0x0000000604057981 */ /* 0x001ea8000c1e1900 */
[----:B------:R0:W2:Y:S01]  /*0b10*/  LDG.E R8, desc[UR6][R8.64] ;  /* 0x0000000608087981 */ /* 0x0000a2000c1e1900 */
[----:B------:R-:W-:Y:S02]  /*0b20*/  IADD3 R2, PT, PT, R2, 0x1, RZ ;  /* 0x0000000102027810 */ /* 0x000fe40007ffe0ff */
[----:B------:R-:W-:Y:S02]  /*0b30*/  IADD3 R10, P1, PT, R10, 0x4, RZ ;  /* 0x000000040a0a7810 */ /* 0x000fe40007f3e0ff */
[----:B------:R-:W-:Y:S02]  /*0b40*/  ISETP.NE.AND P0, PT, R2, RZ, PT ;  /* 0x000000ff0200720c */ /* 0x000fe40003f05270 */
[----:B------:R-:W-:-:S02]  /*0b50*/  IADD3 R11, PT, PT, R11, R0, RZ ;  /* 0x000000000b0b7210 */ /* 0x000fc40007ffe0ff */
[----:B0-----:R-:W-:Y:S01]  /*0b60*/  IADD3.X R9, PT, PT, RZ, R9, RZ, P1, !PT ;  /* 0x00000009ff097210 */ /* 0x001fe20000ffe4ff */
[----:B--2---:R-:W-:-:S08]  /*0b70*/  FFMA R24, R5, R8, R24 ;  /* 0x0000000805187223 */ /* 0x004fd00000000018 */
[----:B------:R-:W-:Y:S05]  /*0b80*/  @P0 BRA `(.L_x_5) ;  /* 0xfffffffc00d40947 */ /* 0x000fea000383ffff */
.L_x_0:
[----:B------:R-:W1:Y:S02]  /*0b90*/  LDC.64 R4, c[0x0][0x390] ;  /* 0x0000e400ff047b82 */ /* 0x000e640000000a00 */
[----:B-1----:R-:W-:-:S05]  /*0ba0*/  IMAD.WIDE R2, R3, 0x4, R4 ;  /* 0x0000000403027825 */ /* 0x002fca00078e0204 */
[----:B0-----:R-:W-:Y:S01]  /*0bb0*/  STG.E desc[UR6][R2.64], R24 ;  /* 0x0000001802007986 */ /* 0x001fe2000c101906 */
[----:B------:R-:W-:Y:S05]  /*0bc0*/  EXIT ;  /* 0x000000000000794d */ /* 0x000fea0003800000 */
.L_x_6:
[----:B------:R-:W-:-:S00]  /*0bd0*/  BRA `(.L_x_6) ;  /* 0xfffffffc00fc7947 */ /* 0x000fc0000383ffff */
[----:B------:R-:W-:-:S00]  /*0be0*/  NOP ;  /* 0x0000000000007918 */ /* 0x000fc00000000000 */
        /* <DEDUP_REMOVED lines=9> */
.L_x_87:


//--------------------- .text._Z12setup_kernelPfi --------------------------
	.section	.text._Z12setup_kernelPfi,"ax",@progbits
	.align	128
        .global         _Z12setup_kernelPfi
        .type           _Z12setup_kernelPfi,@function
        .size           _Z12setup_kernelPfi,(.L_x_86 - _Z12setup_kernelPfi)
        .other          _Z12setup_kernelPfi,@"STO_CUDA_ENTRY STV_DEFAULT"
_Z12setup_kernelPfi:
.text._Z12setup_kernelPfi:
[----:B------:R-:W-:Y:S01]  /*0000*/  LDC R1, c[0x0][0x37c] ;  /* 0x0000df00ff017b82 */ /* 0x000fe20000000800 */
[----:B------:R-:W0:Y:S07]  /*0010*/  S2R R3, SR_TID.X ;  /* 0x0000000000037919 */ /* 0x000e2e0000002100 */
[----:B------:R-:W0:Y:S01]  /*0020*/  S2UR UR4, SR_CTAID.X ;  /* 0x00000000000479c3 */ /* 0x000e220000002500 */
[----:B------:R-:W1:Y:S07]  /*0030*/  LDCU UR9, c[0x0][0x388] ;  /* 0x00007100ff0977ac */ /* 0x000e6e0008000800 */
[----:B------:R-:W0:Y:S02]  /*0040*/  LDC R2, c[0x0][0x360] ;  /* 0x0000d800ff027b82 */ /* 0x000e240000000800 */
[----:B0-----:R-:W-:-:S05]  /*0050*/  IMAD R2, R2, UR4, R3 ;  /* 0x0000000402027c24 */ /* 0x001fca000f8e0203 */
[----:B-1----:R-:W-:-:S13]  /*0060*/  ISETP.GE.AND P0, PT, R2, UR9, PT ;  /* 0x0000000902007c0c */ /* 0x002fda000bf06270 */
[----:B------:R-:W-:Y:S05]  /*0070*/  @P0 EXIT ;  /* 0x000000000000094d */ /* 0x000fea0003800000 */
[----:B------:R-:W-:Y:S01]  /*0080*/  CS2R R4, SR_CLOCKLO ;  /* 0x0000000000047805 */ /* 0x000fe20000015000 */
[----:B------:R-:W-:-:S05]  /*0090*/  UISETP.GE.AND UP0, UPT, UR9, 0x1, UPT ;  /* 0x000000010900788c */ /* 0x000fca000bf06270 */
[C---:B------:R-:W-:Y:S01]  /*00a0*/  IADD3 R0, P0, PT, R2.reuse, R4, RZ ;  /* 0x0000000402007210 */ /* 0x040fe20007f1e0ff */
[----:B------:R-:W-:Y:S01]  /*00b0*/  HFMA2 R3, -RZ, RZ, 0, 0 ;  /* 0x00000000ff037431 */ /* 0x000fe200000001ff */
[----:B------:R-:W0:Y:S02]  /*00c0*/  LDCU.64 UR10, c[0x0][0x358] ;  /* 0x00006b00ff0a77ac */ /* 0x000e240008000a00 */
[----:B------:R-:W-:Y:S01]  /*00d0*/  LEA.HI.X.SX32 R4, R2, R5, 0x1, P0 ;  /* 0x0000000502047211 */ /* 0x000fe200000f0eff */
[----:B------:R-:W-:Y:S08]  /*00e0*/  BRA.U !UP0, `(.L_x_7) ;  /* 0x0000000908147547 */ /* 0x000ff0000b800000 */
[----:B------:R-:W-:Y:S01]  /*00f0*/  LOP3.LUT R0, R0, 0xaad26b49, RZ, 0x3c, !PT ;  /* 0xaad26b4900007812 */ /* 0x000fe200078e3cff */
[----:B------:R-:W-:Y:S01]  /*0100*/  UISETP.GE.U32.AND UP0, UPT, UR9, 0x4, UPT ;  /* 0x000000040900788c */ /* 0x000fe2000bf06070 */
[----:B------:R-:W-:Y:S01]  /*0110*/  LOP3.LUT R3, R4, 0xf7dcefdd, RZ, 0x3c, !PT ;  /* 0xf7dcefdd04037812 */ /* 0x000fe200078e3cff */
[----:B------:R-:W-:Y:S01]  /*0120*/  IMAD R4, R2, UR9, RZ ;  /* 0x0000000902047c24 */ /* 0x000fe2000f8e02ff */
[----:B------:R-:W-:Y:S01]  /*0130*/  ULOP3.LUT UR8, UR9, 0x3, URZ, 0xc0, !UPT ;  /* 0x0000000309087892 */ /* 0x000fe2000f8ec0ff */
[----:B------:R-:W-:Y:S01]  /*0140*/  IMAD R5, R0, 0x4182bed5, RZ ;  /* 0x4182bed500057824 */ /* 0x000fe200078e02ff */
[----:B------:R-:W-:Y:S01]  /*0150*/  UMOV UR4, URZ ;  /* 0x000000ff00047c82 */ /* 0x000fe20008000000 */
[----:B------:R-:W-:Y:S01]  /*0160*/  IMAD R6, R3, -0x658354e5, RZ ;  /* 0x9a7cab1b03067824 */ /* 0x000fe200078e02ff */
[----:B------:R-:W-:Y:S01]  /*0170*/  MOV R3, RZ ;  /* 0x000000ff00037202 */ /* 0x000fe20000000f00 */
[C---:B------:R-:W-:Y:S01]  /*0180*/  VIADD R0, R5.reuse, 0x583f19 ;  /* 0x00583f1905007836 */ /* 0x040fe20000000000 */
[C---:B------:R-:W-:Y:S01]  /*0190*/  LOP3.LUT R10, R5.reuse, 0x159a55e5, RZ, 0x3c, !PT ;  /* 0x159a55e5050a7812 */ /* 0x040fe200078e3cff */
[----:B------:R-:W-:Y:S01]  /*01a0*/  VIADD R12, R6, 0x1f123bb5 ;  /* 0x1f123bb5060c7836 */ /* 0x000fe20000000000 */
[----:B------:R-:W-:-:S02]  /*01b0*/  IADD3 R8, PT, PT, R5, R6, RZ ;  /* 0x0000000605087210 */ /* 0x000fc40007ffe0ff */
[----:B------:R-:W-:Y:S02]  /*01c0*/  IADD3 R11, PT, PT, R5, 0x75bcd15, RZ ;  /* 0x075bcd15050b7810 */ /* 0x000fe40007ffe0ff */
[----:B------:R-:W-:Y:S01]  /*01d0*/  IADD3 R5, PT, PT, R8, 0x64f0c9, RZ ;  /* 0x0064f0c908057810 */ /* 0x000fe20007ffe0ff */
[----:B------:R-:W-:Y:S06]  /*01e0*/  BRA.U !UP0, `(.L_x_8) ;  /* 0x0000000508047547 */ /* 0x000fec000b800000 */
[----:B------:R-:W1:Y:S01]  /*01f0*/  LDCU.64 UR6, c[0x0][0x380] ;  /* 0x00007000ff0677ac */ /* 0x000e620008000a00 */
[----:B------:R-:W-:Y:S01]  /*0200*/  LOP3.LUT R7, R6, 0x5491333, RZ, 0x3c, !PT ;  /* 0x0549133306077812 */ /* 0x000fe200078e3cff */
[----:B------:R-:W-:Y:S01]  /*0210*/  IMAD.MOV.U32 R3, RZ, RZ, RZ ;  /* 0x000000ffff037224 */ /* 0x000fe200078e00ff */
[----:B------:R-:W-:Y:S01]  /*0220*/  IADD3 R5, PT, PT, R8, 0x7b0fdd, RZ ;  /* 0x007b0fdd08057810 */ /* 0x000fe20007ffe0ff */
[----:B------:R-:W-:Y:S01]  /*0230*/  ULOP3.LUT UR4, UR9, 0x7ffffffc, URZ, 0xc0, !UPT ;  /* 0x7ffffffc09047892 */ /* 0x000fe2000f8ec0ff */
[----:B------:R-:W-:Y:S01]  /*0240*/  MOV R6, R4 ;  /* 0x0000000400067202 */ /* 0x000fe20000000f00 */
[----:B-1----:R-:W-:-:S04]  /*0250*/  UIADD3 UR5, UP0, UPT, UR6, 0x8, URZ ;  /* 0x0000000806057890 */ /* 0x002fc8000ff1e0ff */
[----:B------:R-:W-:Y:S02]  /*0260*/  UIADD3.X UR6, UPT, UPT, URZ, UR7, URZ, UP0, !UPT ;  /* 0x00000007ff067290 */ /* 0x000fe400087fe4ff */
[----:B------:R-:W-:-:S12]  /*0270*/  UIADD3 UR7, UPT, UPT, -UR4, URZ, URZ ;  /* 0x000000ff04077290 */ /* 0x000fd8000fffe1ff */
.L_x_9:
[----:B-1----:R-:W-:Y:S01]  /*0280*/  SHF.R.U32.HI R8, RZ, 0x2, R11 ;  /* 0x00000002ff087819 */ /* 0x002fe2000001160b */
[----:B------:R-:W-:Y:S01]  /*0290*/  HFMA2 R17, -RZ, RZ, 0.1171875, 0 ;  /* 0x2f800000ff117431 */ /* 0x000fe200000001ff */
[----:B------:R-:W-:Y:S01]  /*02a0*/  SHF.L.U32 R9, R0, 0x4, RZ ;  /* 0x0000000400097819 */ /* 0x000fe200000006ff */
[----:B------:R-:W-:Y:S01]  /*02b0*/  UIADD3 UR7, UPT, UPT, UR7, 0x4, URZ ;  /* 0x0000000407077890 */ /* 0x000fe2000fffe0ff */
[----:B------:R-:W-:Y:S02]  /*02c0*/  LOP3.LUT R8, R8, R11, RZ, 0x3c, !PT ;  /* 0x0000000b08087212 */ /* 0x000fe400078e3cff */
[----:B------:R-:W-:Y:S01]  /*02d0*/  SHF.R.U32.HI R13, RZ, 0x2, R10 ;  /* 0x00000002ff0d7819 */ /* 0x000fe2000001160a */
[----:B------:R-:W-:Y:S01]  /*02e0*/  UISETP.NE.AND UP0, UPT, UR7, URZ, UPT ;  /* 0x000000ff0700728c */ /* 0x000fe2000bf05270 */
[----:B------:R-:W-:Y:S01]  /*02f0*/  SHF.R.U32.HI R14, RZ, 0x2, R7 ;  /* 0x00000002ff0e7819 */ /* 0x000fe20000011607 */
[----:B------:R-:W-:Y:S01]  /*0300*/  IMAD.SHL.U32 R11, R8, 0x2, RZ ;  /* 0x00000002080b7824 */ /* 0x000fe200078e00ff */
[----:B------:R-:W-:-:S02]  /*0310*/  LOP3.LUT R13, R13, R10, RZ, 0x3c, !PT ;  /* 0x0000000a0d0d7212 */ /* 0x000fc400078e3cff */
[----:B------:R-:W-:Y:S02]  /*0320*/  LOP3.LUT R14, R14, R7, RZ, 0x3c, !PT ;  /* 0x000000070e0e7212 */ /* 0x000fe400078e3cff */
[----:B------:R-:W-:Y:S02]  /*0330*/  LOP3.LUT R9, R0, R9, R11, 0x96, !PT ;  /* 0x0000000900097212 */ /* 0x000fe400078e960b */
[----:B------:R-:W-:Y:S02]  /*0340*/  SHF.R.U32.HI R11, RZ, 0x2, R12 ;  /* 0x00000002ff0b7819 */ /* 0x000fe4000001160c */
[----:B------:R-:W-:Y:S02]  /*0350*/  LOP3.LUT R10, R9, R8, RZ, 0x3c, !PT ;  /* 0x00000008090a7212 */ /* 0x000fe400078e3cff */
[----:B------:R-:W-:Y:S02]  /*0360*/  SHF.L.U32 R8, R13, 0x1, RZ ;  /* 0x000000010d087819 */ /* 0x000fe400000006ff */
[----:B------:R-:W-:-:S02]  /*0370*/  SHF.L.U32 R9, R10, 0x4, RZ ;  /* 0x000000040a097819 */ /* 0x000fc400000006ff */
[----:B------:R-:W-:Y:S02]  /*0380*/  LOP3.LUT R11, R11, R12, RZ, 0x3c, !PT ;  /* 0x0000000c0b0b7212 */ /* 0x000fe400078e3cff */
[----:B------:R-:W-:-:S04]  /*0390*/  LOP3.LUT R8, R10, R9, R8, 0x96, !PT ;  /* 0x000000090a087212 */ /* 0x000fc800078e9608 */
[----:B------:R-:W-:Y:S01]  /*03a0*/  LOP3.LUT R12, R8, R13, RZ, 0x3c, !PT ;  /* 0x0000000d080c7212 */ /* 0x000fe200078e3cff */
[----:B------:R-:W-:Y:S01]  /*03b0*/  IMAD.SHL.U32 R8, R11, 0x2, RZ ;  /* 0x000000020b087824 */ /* 0x000fe200078e00ff */
[----:B------:R-:W-:Y:S02]  /*03c0*/  IADD3 R13, PT, PT, R5, -0x10974f, R10 ;  /* 0xffef68b1050d7810 */ /* 0x000fe40007ffe00a */
[C---:B------:R-:W-:Y:S02]  /*03d0*/  SHF.L.U32 R9, R12.reuse, 0x4, RZ ;  /* 0x000000040c097819 */ /* 0x040fe400000006ff */
[----:B------:R-:W-:Y:S02]  /*03e0*/  I2FP.F32.U32 R13, R13 ;  /* 0x0000000d000d7245 */ /* 0x000fe40000201000 */
[----:B------:R-:W-:Y:S02]  /*03f0*/  LOP3.LUT R8, R12, R9, R8, 0x96, !PT ;  /* 0x000000090c087212 */ /* 0x000fe400078e9608 */
[----:B------:R-:W-:Y:S01]  /*0400*/  SHF.L.U32 R9, R14, 0x1, RZ ;  /* 0x000000010e097819 */ /* 0x000fe200000006ff */
[----:B------:R-:W-:Y:S01]  /*0410*/  FFMA R13, R13, R17, 1.1641532182693481445e-10 ;  /* 0x2f0000000d0d7423 */ /* 0x000fe20000000011 */
[----:B------:R-:W-:Y:S01]  /*0420*/  LOP3.LUT R7, R8, R11, RZ, 0x3c, !PT ;  /* 0x0000000b08077212 */ /* 0x000fe200078e3cff */
[----:B------:R-:W-:Y:S01]  /*0430*/  IMAD.MOV.U32 R11, RZ, RZ, R0 ;  /* 0x000000ffff0b7224 */ /* 0x000fe200078e0000 */
[----:B------:R-:W-:Y:S01]  /*0440*/  MOV R8, UR5 ;  /* 0x0000000500087c02 */ /* 0x000fe20008000f00 */
[----:B------:R-:W-:-:S02]  /*0450*/  FADD R3, R13, R3 ;  /* 0x000000030d037221 */ /* 0x000fc40000000000 */
[----:B------:R-:W-:-:S05]  /*0460*/  IMAD.SHL.U32 R16, R7, 0x10, RZ ;  /* 0x0000001007107824 */ /* 0x000fca00078e00ff */
[----:B------:R-:W-:Y:S02]  /*0470*/  LOP3.LUT R15, R7, R16, R9, 0x96, !PT ;  /* 0x00000010070f7212 */ /* 0x000fe400078e9609 */
[----:B------:R-:W-:Y:S02]  /*0480*/  MOV R9, UR6 ;  /* 0x0000000600097c02 */ /* 0x000fe40008000f00 */
[----:B------:R-:W-:Y:S02]  /*0490*/  LOP3.LUT R0, R15, R14, RZ, 0x3c, !PT ;  /* 0x0000000e0f007212 */ /* 0x000fe400078e3cff */
[C---:B------:R-:W-:Y:S01]  /*04a0*/  IADD3 R14, PT, PT, R5.reuse, -0xb0f8a, R12 ;  /* 0xfff4f076050e7810 */ /* 0x040fe20007ffe00c */
[----:B------:R-:W-:Y:S01]  /*04b0*/  IMAD.WIDE R8, R6, 0x4, R8 ;  /* 0x0000000406087825 */ /* 0x000fe200078e0208 */
[----:B------:R-:W-:Y:S02]  /*04c0*/  IADD3 R15, PT, PT, R5, -0x587c5, R7 ;  /* 0xfffa783b050f7810 */ /* 0x000fe40007ffe007 */
[----:B------:R-:W-:-:S02]  /*04d0*/  IADD3 R16, PT, PT, R0, R5, RZ ;  /* 0x0000000500107210 */ /* 0x000fc40007ffe0ff */
[----:B------:R-:W-:Y:S01]  /*04e0*/  I2FP.F32.U32 R14, R14 ;  /* 0x0000000e000e7245 */ /* 0x000fe20000201000 */
[----:B0-----:R1:W-:Y:S01]  /*04f0*/  STG.E desc[UR10][R8.64+-0x8], R13 ;  /* 0xfffff80d08007986 */ /* 0x0013e2000c10190a */
[----:B------:R-:W-:Y:S02]  /*0500*/  I2FP.F32.U32 R15, R15 ;  /* 0x0000000f000f7245 */ /* 0x000fe40000201000 */
[----:B------:R-:W-:Y:S01]  /*0510*/  I2FP.F32.U32 R16, R16 ;  /* 0x0000001000107245 */ /* 0x000fe20000201000 */
[-C--:B------:R-:W-:Y:S01]  /*0520*/  FFMA R14, R14, R17.reuse, 1.1641532182693481445e-10 ;  /* 0x2f0000000e0e7423 */ /* 0x080fe20000000011 */
[----:B------:R-:W-:Y:S01]  /*0530*/  IADD3 R6, PT, PT, R6, 0x4, RZ ;  /* 0x0000000406067810 */ /* 0x000fe20007ffe0ff */
[-C--:B------:R-:W-:Y:S02]  /*0540*/  FFMA R15, R15, R17.reuse, 1.1641532182693481445e-10 ;  /* 0x2f0000000f0f7423 */ /* 0x080fe40000000011 */
[----:B------:R-:W-:Y:S01]  /*0550*/  FFMA R16, R16, R17, 1.1641532182693481445e-10 ;  /* 0x2f00000010107423 */ /* 0x000fe20000000011 */
[----:B------:R1:W-:Y:S01]  /*0560*/  STG.E desc[UR10][R8.64+-0x4], R14 ;  /* 0xfffffc0e08007986 */ /* 0x0003e2000c10190a */
[----:B------:R-:W-:Y:S01]  /*0570*/  FADD R3, R3, R14 ;  /* 0x0000000e03037221 */ /* 0x000fe20000000000 */
[----:B------:R-:W-:Y:S01]  /*0580*/  IMAD.MOV.U32 R17, RZ, RZ, R5 ;  /* 0x000000ffff117224 */ /* 0x000fe200078e0005 */
[----:B------:R-:W-:Y:S01]  /*0590*/  IADD3 R5, PT, PT, R5, 0x161f14, RZ ;  /* 0x00161f1405057810 */ /* 0x000fe20007ffe0ff */
[----:B------:R1:W-:Y:S01]  /*05a0*/  STG.E desc[UR10][R8.64], R15 ;  /* 0x0000000f08007986 */ /* 0x0003e2000c10190a */
[----:B------:R-:W-:-:S03]  /*05b0*/  FADD R3, R3, R15 ;  /* 0x0000000f03037221 */ /* 0x000fc60000000000 */
[----:B------:R1:W-:Y:S01]  /*05c0*/  STG.E desc[UR10][R8.64+0x4], R16 ;  /* 0x0000041008007986 */ /* 0x0003e2000c10190a */
[----:B------:R-:W-:Y:S01]  /*05d0*/  FADD R3, R3, R16 ;  /* 0x0000001003037221 */ /* 0x000fe20000000000 */
[----:B------:R-:W-:Y:S06]  /*05e0*/  BRA.U UP0, `(.L_x_9) ;  /* 0xfffffffd00247547 */ /* 0x000fec000b83ffff */
[----:B------:R-:W-:-:S07]  /*05f0*/  IMAD.MOV.U32 R5, RZ, RZ, R17 ;  /* 0x000000ffff057224 */ /* 0x000fce00078e0011 */
.L_x_8:
[----:B------:R-:W-:-:S09]  /*0600*/  UISETP.NE.AND UP0, UPT, UR8, URZ, UPT ;  /* 0x000000ff0800728c */ /* 0x000fd2000bf05270 */
[----:B------:R-:W-:Y:S05]  /*0610*/  BRA.U !UP0, `(.L_x_7) ;  /* 0x0000000108c87547 */ /* 0x000fea000b800000 */
[----:B------:R-:W2:Y:S01]  /*0620*/  LDCU UR5, c[0x0][0x388] ;  /* 0x00007100ff0577ac */ /* 0x000ea20008000800 */
[----:B------:R-:W-:Y:S02]  /*0630*/  UISETP.NE.AND UP0, UPT, UR8, 0x1, UPT ;  /* 0x000000010800788c */ /* 0x000fe4000bf05270 */
[----:B--2---:R-:W-:-:S04]  /*0640*/  ULOP3.LUT UR5, UR5, 0x1, URZ, 0xc0, !UPT ;  /* 0x0000000105057892 */ /* 0x004fc8000f8ec0ff */
[----:B------:R-:W-:-:S03]  /*0650*/  UISETP.NE.U32.AND UP1, UPT, UR5, 0x1, UPT ;  /* 0x000000010500788c */ /* 0x000fc6000bf25070 */
[----:B------:R-:W-:Y:S08]  /*0660*/  BRA.U !UP0, `(.L_x_10) ;  /* 0x0000000108747547 */ /* 0x000ff0000b800000 */
[----:B------:R-:W-:Y:S02]  /*0670*/  SHF.R.U32.HI R6, RZ, 0x2, R11 ;  /* 0x00000002ff067819 */ /* 0x000fe4000001160b */
[----:B------:R-:W-:Y:S02]  /*0680*/  SHF.L.U32 R7, R0, 0x4, RZ ;  /* 0x0000000400077819 */ /* 0x000fe400000006ff */
[----:B-1----:R-:W-:Y:S02]  /*0690*/  LOP3.LUT R8, R6, R11, RZ, 0x3c, !PT ;  /* 0x0000000b06087212 */ /* 0x002fe400078e3cff */
[----:B------:R-:W-:Y:S02]  /*06a0*/  SHF.R.U32.HI R11, RZ, 0x2, R10 ;  /* 0x00000002ff0b7819 */ /* 0x000fe4000001160a */
[----:B------:R-:W-:Y:S02]  /*06b0*/  SHF.L.U32 R6, R8, 0x1, RZ ;  /* 0x0000000108067819 */ /* 0x000fe400000006ff */
[----:B------:R-:W-:-:S02]  /*06c0*/  LOP3.LUT R11, R11, R10, RZ, 0x3c, !PT ;  /* 0x0000000a0b0b7212 */ /* 0x000fc400078e3cff */
[----:B------:R-:W-:Y:S02]  /*06d0*/  LOP3.LUT R9, R0, R7, R6, 0x96, !PT ;  /* 0x0000000700097212 */ /* 0x000fe400078e9606 */
[----:B------:R-:W1:Y:S01]  /*06e0*/  LDC.64 R6, c[0x0][0x380] ;  /* 0x0000e000ff067b82 */ /* 0x000e620000000a00 */
[----:B------:R-:W-:Y:S01]  /*06f0*/  IMAD.SHL.U32 R0, R11, 0x2, RZ ;  /* 0x000000020b007824 */ /* 0x000fe200078e00ff */
[----:B------:R-:W-:-:S04]  /*0700*/  LOP3.LUT R8, R9, R8, RZ, 0x3c, !PT ;  /* 0x0000000809087212 */ /* 0x000fc800078e3cff */
[----:B------:R-:W-:-:S04]  /*0710*/  SHF.L.U32 R9, R8, 0x4, RZ ;  /* 0x0000000408097819 */ /* 0x000fc800000006ff */
[----:B------:R-:W-:Y:S01]  /*0720*/  LOP3.LUT R0, R8, R9, R0, 0x96, !PT ;  /* 0x0000000908007212 */ /* 0x000fe200078e9600 */
[----:B------:R-:W-:Y:S01]  /*0730*/  VIADD R9, R4, UR4 ;  /* 0x0000000404097c36 */ /* 0x000fe20008000000 */
[C---:B------:R-:W-:Y:S01]  /*0740*/  IADD3 R8, PT, PT, R5.reuse, 0x587c5, R8 ;  /* 0x000587c505087810 */ /* 0x040fe20007ffe008 */
[----:B------:R-:W-:Y:S01]  /*0750*/  UIADD3 UR4, UPT, UPT, UR4, 0x2, URZ ;  /* 0x0000000204047890 */ /* 0x000fe2000fffe0ff */
[----:B------:R-:W-:Y:S02]  /*0760*/  IADD3 R5, PT, PT, R5, 0xb0f8a, RZ ;  /* 0x000b0f8a05057810 */ /* 0x000fe40007ffe0ff */
[----:B------:R-:W-:Y:S02]  /*0770*/  LOP3.LUT R0, R0, R11, RZ, 0x3c, !PT ;  /* 0x0000000b00007212 */ /* 0x000fe400078e3cff */
[----:B------:R-:W-:Y:S02]  /*0780*/  MOV R11, 0x2f800000 ;  /* 0x2f800000000b7802 */ /* 0x000fe40000000f00 */
[----:B------:R-:W-:-:S02]  /*0790*/  IADD3 R10, PT, PT, R0, R5, RZ ;  /* 0x00000005000a7210 */ /* 0x000fc40007ffe0ff */
[----:B------:R-:W-:Y:S02]  /*07a0*/  I2FP.F32.U32 R8, R8 ;  /* 0x0000000800087245 */ /* 0x000fe40000201000 */
[----:B------:R-:W-:Y:S01]  /*07b0*/  I2FP.F32.U32 R10, R10 ;  /* 0x0000000a000a7245 */ /* 0x000fe20000201000 */
[----:B-1----:R-:W-:-:S04]  /*07c0*/  IMAD.WIDE R6, R9, 0x4, R6 ;  /* 0x0000000409067825 */ /* 0x002fc800078e0206 */
[-C--:B------:R-:W-:Y:S01]  /*07d0*/  FFMA R8, R8, R11.reuse, 1.1641532182693481445e-10 ;  /* 0x2f00000008087423 */ /* 0x080fe2000000000b */
[----:B------:R-:W-:Y:S01]  /*07e0*/  FFMA R10, R10, R11, 1.1641532182693481445e-10 ;  /* 0x2f0000000a0a7423 */ /* 0x000fe2000000000b */
[----:B------:R-:W-:Y:S02]  /*07f0*/  MOV R11, R12 ;  /* 0x0000000c000b7202 */ /* 0x000fe40000000f00 */
[----:B------:R-:W-:Y:S01]  /*0800*/  FADD R3, R3, R8 ;  /* 0x0000000803037221 */ /* 0x000fe20000000000 */
[----:B0-----:R2:W-:Y:S03]  /*0810*/  STG.E desc[UR10][R6.64], R8 ;  /* 0x0000000806007986 */ /* 0x0015e6000c10190a */
[----:B------:R-:W-:Y:S01]  /*0820*/  FADD R3, R3, R10 ;  /* 0x0000000a03037221 */ /* 0x000fe20000000000 */
[----:B------:R2:W-:Y:S06]  /*0830*/  STG.E desc[UR10][R6.64+0x4], R10 ;  /* 0x0000040a06007986 */ /* 0x0005ec000c10190a */
.L_x_10:
[----:B------:R-:W-:Y:S05]  /*0840*/  BRA.U UP1, `(.L_x_7) ;  /* 0x00000001013c7547 */ /* 0x000fea000b800000 */
[----:B-12---:R-:W-:Y:S01]  /*0850*/  SHF.R.U32.HI R8, RZ, 0x2, R11 ;  /* 0x00000002ff087819 */ /* 0x006fe2000001160b */
[----:B------:R-:W1:Y:S01]  /*0860*/  LDC.64 R6, c[0x0][0x380] ;  /* 0x0000e000ff067b82 */ /* 0x000e620000000a00 */
[----:B------:R-:W-:Y:S02]  /*0870*/  SHF.L.U32 R9, R0, 0x4, RZ ;  /* 0x0000000400097819 */ /* 0x000fe400000006ff */
[----:B------:R-:W-:-:S05]  /*0880*/  LOP3.LUT R8, R8, R11, RZ, 0x3c, !PT ;  /* 0x0000000b08087212 */ /* 0x000fca00078e3cff */
[----:B------:R-:W-:-:S05]  /*0890*/  IMAD.SHL.U32 R10, R8, 0x2, RZ ;  /* 0x00000002080a7824 */ /* 0x000fca00078e00ff */
[----:B------:R-:W-:-:S04]  /*08a0*/  LOP3.LUT R9, R0, R9, R10, 0x96, !PT ;  /* 0x0000000900097212 */ /* 0x000fc800078e960a */
[----:B------:R-:W-:Y:S01]  /*08b0*/  LOP3.LUT R8, R9, R8, RZ, 0x3c, !PT ;  /* 0x0000000809087212 */ /* 0x000fe200078e3cff */
[----:B------:R-:W-:-:S03]  /*08c0*/  HFMA2 R9, -RZ, RZ, 0.1171875, 0 ;  /* 0x2f800000ff097431 */ /* 0x000fc600000001ff */
[----:B------:R-:W-:Y:S02]  /*08d0*/  IADD3 R8, PT, PT, R5, 0x587c5, R8 ;  /* 0x000587c505087810 */ /* 0x000fe40007ffe008 */
[----:B------:R-:W-:Y:S02]  /*08e0*/  IADD3 R5, PT, PT, R4, UR4, RZ ;  /* 0x0000000404057c10 */ /* 0x000fe4000fffe0ff */
[----:B------:R-:W-:-:S03]  /*08f0*/  I2FP.F32.U32 R8, R8 ;  /* 0x0000000800087245 */ /* 0x000fc60000201000 */
[----:B-1----:R-:W-:-:S04]  /*0900*/  IMAD.WIDE R6, R5, 0x4, R6 ;  /* 0x0000000405067825 */ /* 0x002fc800078e0206 */
[----:B------:R-:W-:-:S04]  /*0910*/  FFMA R8, R8, R9, 1.1641532182693481445e-10 ;  /* 0x2f00000008087423 */ /* 0x000fc80000000009 */
[----:B------:R-:W-:Y:S01]  /*0920*/  FADD R3, R3, R8 ;  /* 0x0000000803037221 */ /* 0x000fe20000000000 */
[----:B0-----:R3:W-:Y:S06]  /*0930*/  STG.E desc[UR10][R6.64], R8 ;  /* 0x0000000806007986 */ /* 0x0017ec000c10190a */
.L_x_7:
[----:B------:R-:W4:Y:S02]  /*0940*/  LDC R5, c[0x0][0x388] ;  /* 0x0000e200ff057b82 */ /* 0x000f240000000800 */
[----:B----4-:R-:W-:-:S13]  /*0950*/  ISETP.GE.AND P0, PT, R5, 0x1, PT ;  /* 0x000000010500780c */ /* 0x010fda0003f06270 */
[----:B0-----:R-:W-:Y:S05]  /*0960*/  @!P0 EXIT ;  /* 0x000000000000894d */ /* 0x001fea0003800000 */
[C---:B------:R-:W-:Y:S01]  /*0970*/  ISETP.GE.U32.AND P0, PT, R5.reuse, 0x10, PT ;  /* 0x000000100500780c */ /* 0x040fe20003f06070 */
[----:B------:R-:W-:Y:S01]  /*0980*/  IMAD R2, R2, R5, RZ ;  /* 0x0000000502027224 */ /* 0x000fe200078e02ff */
[----:B------:R-:W-:Y:S02]  /*0990*/  LOP3.LUT R11, R5, 0xf, RZ, 0xc0, !PT ;  /* 0x0000000f050b7812 */ /* 0x000fe400078ec0ff */
[----:B--23--:R-:W-:-:S09]  /*09a0*/  MOV R7, RZ ;  /* 0x000000ff00077202 */ /* 0x00cfd20000000f00 */
[----:B------:R-:W-:Y:S05]  /*09b0*/  @!P0 BRA `(.L_x_11) ;  /* 0x0000001000108947 */ /* 0x000fea0003800000 */
[----:B------:R-:W0:Y:S01]  /*09c0*/  LDCU.64 UR4, c[0x0][0x380] ;  /* 0x00007000ff0477ac */ /* 0x000e220008000a00 */
[----:B------:R-:W-:Y:S01]  /*09d0*/  LOP3.LUT R7, R5, 0x7ffffff0, RZ, 0xc0, !PT ;  /* 0x7ffffff005077812 */ /* 0x000fe200078ec0ff */
[----:B------:R-:W-:-:S03]  /*09e0*/  IMAD.MOV.U32 R6, RZ, RZ, R2 ;  /* 0x000000ffff067224 */ /* 0x000fc600078e0002 */
[----:B-1----:R-:W-:Y:S01]  /*09f0*/  IADD3 R8, PT, PT, -R7, RZ, RZ ;  /* 0x000000ff07087210 */ /* 0x002fe20007ffe1ff */
[----:B0-----:R-:W-:-:S04]  /*0a00*/  UIADD3 UR4, UP0, UPT, UR4, 0x20, URZ ;  /* 0x0000002004047890 */ /* 0x001fc8000ff1e0ff */
[----:B------:R-:W-:-:S12]  /*0a10*/  UIADD3.X UR5, UPT, UPT, URZ, UR5, URZ, UP0, !UPT ;  /* 0x00000005ff057290 */ /* 0x000fd800087fe4ff */
.L_x_44:
[----:B0-----:R-:W-:Y:S02]  /*0a20*/  MOV R4, UR4 ;  /* 0x0000000400047c02 */ /* 0x001fe40008000f00 */
[----:B------:R-:W-:-:S03]  /*0a30*/  MOV R5, UR5 ;  /* 0x0000000500057c02 */ /* 0x000fc60008000f00 */
[----:B------:R-:W-:-:S05]  /*0a40*/  IMAD.WIDE R4, R6, 0x4, R4 ;  /* 0x0000000406047825 */ /* 0x000fca00078e0204 */
[----:B------:R-:W2:Y:S01]  /*0a50*/  LDG.E R0, desc[UR10][R4.64+-0x20] ;  /* 0xffffe00a04007981 */ /* 0x000ea2000c1e1900 */
[----:B------:R-:W0:Y:S01]  /*0a60*/  MUFU.RCP R10, R3 ;  /* 0x00000003000a7308 */ /* 0x000e220000001000 */
[----:B------:R-:W-:Y:S01]  /*0a70*/  VIADD R8, R8, 0x10 ;  /* 0x0000001008087836 */ /* 0x000fe20000000000 */
[----:B------:R-:W-:Y:S04]  /*0a80*/  BSSY.RECONVERGENT B2, `(.L_x_12) ;  /* 0x000000b000027945 */ /* 0x000fe80003800200 */
[----:B------:R-:W-:Y:S01]  /*0a90*/  ISETP.NE.AND P2, PT, R8, RZ, PT ;  /* 0x000000ff0800720c */ /* 0x000fe20003f45270 */
[----:B0-----:R-:W-:-:S04]  /*0aa0*/  FFMA R9, R10, -R3, 1 ;  /* 0x3f8000000a097423 */ /* 0x001fc80000000803 */
[----:B------:R-:W-:Y:S01]  /*0ab0*/  FFMA R9, R10, R9, R10 ;  /* 0x000000090a097223 */ /* 0x000fe2000000000a */
[----:B--2---:R-:W0:Y:S03]  /*0ac0*/  FCHK P0, R0, R3 ;  /* 0x0000000300007302 */ /* 0x004e260000000000 */
[----:B------:R-:W-:-:S04]  /*0ad0*/  FFMA R10, R0, R9, RZ ;  /* 0x00000009000a7223 */ /* 0x000fc800000000ff */
[----:B------:R-:W-:-:S04]  /*0ae0*/  FFMA R12, R10, -R3, R0 ;  /* 0x800000030a0c7223 */ /* 0x000fc80000000000 */
[----:B------:R-:W-:Y:S01]  /*0af0*/  FFMA R9, R9, R12, R10 ;  /* 0x0000000c09097223 */ /* 0x000fe2000000000a */
[----:B0-----:R-:W-:Y:S06]  /*0b00*/  @!P0 BRA `(.L_x_13) ;  /* 0x0000000000088947 */ /* 0x001fec0003800000 */
[----:B------:R-:W-:-:S07]  /*0b10*/  MOV R12, 0xb30 ;  /* 0x00000b30000c7802 */ /* 0x000fce0000000f00 */
[----:B------:R-:W-:Y:S05]  /*0b20*/  CALL.REL.NOINC `($__internal_0_$__cuda_sm3x_div_rn_noftz_f32_slowpath) ;  /* 0x0000001c00547944 */ /* 0x000fea0003c00000 */
.L_x_13:
[----:B------:R-:W-:Y:S05]  /*0b30*/  BSYNC.RECONVERGENT B2 ;  /* 0x0000000000027941 */ /* 0x000fea0003800200 */
.L_x_12:
[----:B------:R-:W2:Y:S01]  /*0b40*/  LDG.E R15, desc[UR10][R4.64+-0x1c] ;  /* 0xffffe40a040f7981 */ /* 0x000ea2000c1e1900 */
[----:B------:R-:W0:Y:S01]  /*0b50*/  MUFU.RCP R0, R3 ;  /* 0x0000000300007308 */ /* 0x000e220000001000 */
[----:B------:R-:W-:Y:S02]  /*0b60*/  BSSY.RECONVERGENT B2, `(.L_x_14) ;  /* 0x000000d000027945 */ /* 0x000fe40003800200 */
[----:B------:R1:W-:Y:S01]  /*0b70*/  STG.E desc[UR10][R4.64+-0x20], R9 ;  /* 0xffffe00904007986 */ /* 0x0003e2000c10190a */
[----:B0-----:R-:W-:-:S04]  /*0b80*/  FFMA R13, R0, -R3, 1 ;  /* 0x3f800000000d7423 */ /* 0x001fc80000000803 */
[----:B------:R-:W-:Y:S01]  /*0b90*/  FFMA R0, R0, R13, R0 ;  /* 0x0000000d00007223 */ /* 0x000fe20000000000 */
[----:B--2---:R-:W0:Y:S03]  /*0ba0*/  FCHK P0, R15, R3 ;  /* 0x000000030f007302 */ /* 0x004e260000000000 */
[----:B------:R-:W-:-:S04]  /*0bb0*/  FFMA R10, R0, R15, RZ ;  /* 0x0000000f000a7223 */ /* 0x000fc800000000ff */
[----:B------:R-:W-:-:S04]  /*0bc0*/  FFMA R13, R10, -R3, R15 ;  /* 0x800000030a0d7223 */ /* 0x000fc8000000000f */
[----:B------:R-:W-:Y:S01]  /*0bd0*/  FFMA R13, R0, R13, R10 ;  /* 0x0000000d000d7223 */ /* 0x000fe2000000000a */
[----:B01----:R-:W-:Y:S06]  /*0be0*/  @!P0 BRA `(.L_x_15) ;  /* 0x0000000000108947 */ /* 0x003fec0003800000 */
[----:B------:R-:W-:Y:S02]  /*0bf0*/  MOV R0, R15 ;  /* 0x0000000f00007202 */ /* 0x000fe40000000f00 */
[----:B------:R-:W-:-:S07]  /*0c00*/  MOV R12, 0xc20 ;  /* 0x00000c20000c7802 */ /* 0x000fce0000000f00 */
[----:B------:R-:W-:Y:S05]  /*0c10*/  CALL.REL.NOINC `($__internal_0_$__cuda_sm3x_div_rn_noftz_f32_slowpath) ;  /* 0x0000001c00187944 */ /* 0x000fea0003c00000 */
[----:B------:R-:W-:-:S07]  /*0c20*/  MOV R13, R9 ;  /* 0x00000009000d7202 */ /* 0x000fce0000000f00 */
.L_x_15:
[----:B------:R-:W-:Y:S05]  /*0c30*/  BSYNC.RECONVERGENT B2 ;  /* 0x0000000000027941 */ /* 0x000fea0003800200 */
.L_x_14:
        /* <DEDUP_REMOVED lines=14> */
.L_x_17:
[----:B------:R-:W-:Y:S05]  /*0d20*/  BSYNC.RECONVERGENT B2 ;  /* 0x0000000000027941 */ /* 0x000fea0003800200 */
.L_x_16:
        /* <DEDUP_REMOVED lines=11> */
[----:B------:R-:W-:Y:S01]  /*0de0*/  IMAD.MOV.U32 R0, RZ, RZ, R15 ;  /* 0x000000ffff007224 */ /* 0x000fe200078e000f */
[----:B------:R-:W-:-:S07]  /*0df0*/  MOV R12, 0xe10 ;  /* 0x00000e10000c7802 */ /* 0x000fce0000000f00 */
[----:B------:R-:W-:Y:S05]  /*0e00*/  CALL.REL.NOINC `($__internal_0_$__cuda_sm3x_div_rn_noftz_f32_slowpath) ;  /* 0x00000018009c7944 */ /* 0x000fea0003c00000 */
[----:B------:R-:W-:-:S07]  /*0e10*/  MOV R13, R9 ;  /* 0x00000009000d7202 */ /* 0x000fce0000000f00 */
.L_x_19:
[----:B------:R-:W-:Y:S05]  /*0e20*/  BSYNC.RECONVERGENT B2 ;  /* 0x0000000000027941 */ /* 0x000fea0003800200 */
.L_x_18:
        /* <DEDUP_REMOVED lines=14> */
.L_x_21:
[----:B------:R-:W-:Y:S05]  /*0f10*/  BSYNC.RECONVERGENT B2 ;  /* 0x0000000000027941 */ /* 0x000fea0003800200 */
.L_x_20:
        /* <DEDUP_REMOVED lines=14> */
[----:B------:R-:W-:-:S07]  /*1000*/  IMAD.MOV.U32 R13, RZ, RZ, R9 ;  /* 0x000000ffff0d7224 */ /* 0x000fce00078e0009 */
.L_x_23:
[----:B------:R-:W-:Y:S05]  /*1010*/  BSYNC.RECONVERGENT B2 ;  /* 0x0000000000027941 */ /* 0x000fea0003800200 */
.L_x_22:
        /* <DEDUP_REMOVED lines=14> */
.L_x_25:
[----:B------:R-:W-:Y:S05]  /*1100*/  BSYNC.RECONVERGENT B2 ;  /* 0x0000000000027941 */ /* 0x000fea0003800200 */
.L_x_24:
        /* <DEDUP_REMOVED lines=15> */
.L_x_27:
[----:B------:R-:W-:Y:S05]  /*1200*/  BSYNC.RECONVERGENT B2 ;  /* 0x0000000000027941 */ /* 0x000fea0003800200 */
.L_x_26:
        /* <DEDUP_REMOVED lines=14> */
.L_x_29:
[----:B------:R-:W-:Y:S05]  /*12f0*/  BSYNC.RECONVERGENT B2 ;  /* 0x0000000000027941 */ /* 0x000fea0003800200 */
.L_x_28:
        /* <DEDUP_REMOVED lines=15> */
.L_x_31:
[----:B------:R-:W-:Y:S05]  /*13f0*/  BSYNC.RECONVERGENT B2 ;  /* 0x0000000000027941 */ /* 0x000fea0003800200 */
.L_x_30:
        /* <DEDUP_REMOVED lines=14> */
.L_x_33:
[----:B------:R-:W-:Y:S05]  /*14e0*/  BSYNC.RECONVERGENT B2 ;  /* 0x0000000000027941 */ /* 0x000fea0003800200 */
.L_x_32:
        /* <DEDUP_REMOVED lines=15> */
.L_x_35:
[----:B------:R-:W-:Y:S05]  /*15e0*/  BSYNC.RECONVERGENT B2 ;  /* 0x0000000000027941 */ /* 0x000fea0003800200 */
.L_x_34:
        /* <DEDUP_REMOVED lines=14> */
.L_x_37:
[----:B------:R-:W-:Y:S05]  /*16d0*/  BSYNC.RECONVERGENT B2 ;  /* 0x0000000000027941 */ /* 0x000fea0003800200 */
.L_x_36:
        /* <DEDUP_REMOVED lines=15> */
.L_x_39:
[----:B------:R-:W-:Y:S05]  /*17d0*/  BSYNC.RECONVERGENT B2 ;  /* 0x0000000000027941 */ /* 0x000fea0003800200 */
.L_x_38:
        /* <DEDUP_REMOVED lines=14> */
.L_x_41:
[----:B------:R-:W-:Y:S05]  /*18c0*/  BSYNC.RECONVERGENT B2 ;  /* 0x0000000000027941 */ /* 0x000fea0003800200 */
.L_x_40:
        /* <DEDUP_REMOVED lines=15> */
.L_x_43:
[----:B------:R-:W-:Y:S05]  /*19c0*/  BSYNC.RECONVERGENT B2 ;  /* 0x0000000000027941 */ /* 0x000fea0003800200 */
.L_x_42:
[----:B------:R0:W-:Y:S01]  /*19d0*/  STG.E desc[UR10][R4.64+0x1c], R13 ;  /* 0x00001c0d04007986 */ /* 0x0001e2000c10190a */
[----:B------:R-:W-:Y:S01]  /*19e0*/  VIADD R6, R6, 0x10 ;  /* 0x0000001006067836 */ /* 0x000fe20000000000 */
[----:B------:R-:W-:Y:S06]  /*19f0*/  @P2 BRA `(.L_x_44) ;  /* 0xfffffff000082947 */ /* 0x000fec000383ffff */
.L_x_11:
[----:B------:R-:W-:-:S13]  /*1a00*/  ISETP.NE.AND P0, PT, R11, RZ, PT ;  /* 0x000000ff0b00720c */ /* 0x000fda0003f05270 */
[----:B------:R-:W-:Y:S05]  /*1a10*/  @!P0 EXIT ;  /* 0x000000000000894d */ /* 0x000fea0003800000 */
[----:B------:R-:W2:Y:S01]  /*1a20*/  LDCU UR4, c[0x0][0x388] ;  /* 0x00007100ff0477ac */ /* 0x000ea20008000800 */
[----:B------:R-:W-:Y:S01]  /*1a30*/  ISETP.GE.U32.AND P0, PT, R11, 0x8, PT ;  /* 0x000000080b00780c */ /* 0x000fe20003f06070 */
[----:B--2---:R-:W-:-:S12]  /*1a40*/  ULOP3.LUT UR4, UR4, 0x7, URZ, 0xc0, !UPT ;  /* 0x0000000704047892 */ /* 0x004fd8000f8ec0ff */
[----:B------:R-:W-:Y:S05]  /*1a50*/  @!P0 BRA `(.L_x_45) ;  /* 0x0000000800008947 */ /* 0x000fea0003800000 */
[----:B0-----:R-:W0:Y:S01]  /*1a60*/  LDC.64 R4, c[0x0][0x380] ;  /* 0x0000e000ff047b82 */ /* 0x001e220000000a00 */
[----:B-1----:R-:W-:-:S05]  /*1a70*/  IADD3 R9, PT, PT, R2, R7, RZ ;  /* 0x0000000702097210 */ /* 0x002fca0007ffe0ff */
[----:B0-----:R-:W-:-:S05]  /*1a80*/  IMAD.WIDE R4, R9, 0x4, R4 ;  /* 0x0000000409047825 */ /* 0x001fca00078e0204 */
[----:B------:R-:W2:Y:S01]  /*1a90*/  LDG.E R11, desc[UR10][R4.64] ;  /* 0x0000000a040b7981 */ /* 0x000ea2000c1e1900 */
[----:B------:R-:W0:Y:S01]  /*1aa0*/  MUFU.RCP R0, R3 ;  /* 0x0000000300007308 */ /* 0x000e220000001000 */
[----:B------:R-:W-:Y:S01]  /*1ab0*/  BSSY.RECONVERGENT B2, `(.L_x_46) ;  /* 0x000000b000027945 */ /* 0x000fe20003800200 */
[----:B0-----:R-:W-:-:S04]  /*1ac0*/  FFMA R9, R0, -R3, 1 ;  /* 0x3f80000000097423 */ /* 0x001fc80000000803 */
[----:B------:R-:W-:Y:S02]  /*1ad0*/  FFMA R0, R0, R9, R0 ;  /* 0x0000000900007223 */ /* 0x000fe40000000000 */
[----:B--2---:R-:W0:Y:S02]  /*1ae0*/  FCHK P0, R11, R3 ;  /* 0x000000030b007302 */ /* 0x004e240000000000 */
[----:B------:R-:W-:-:S04]  /*1af0*/  FFMA R6, R0, R11, RZ ;  /* 0x0000000b00067223 */ /* 0x000fc800000000ff */
[----:B------:R-:W-:-:S04]  /*1b00*/  FFMA R9, R6, -R3, R11 ;  /* 0x8000000306097223 */ /* 0x000fc8000000000b */
[----:B------:R-:W-:Y:S01]  /*1b10*/  FFMA R9, R0, R9, R6 ;  /* 0x0000000900097223 */ /* 0x000fe20000000006 */
[----:B0-----:R-:W-:Y:S06]  /*1b20*/  @!P0 BRA `(.L_x_47) ;  /* 0x00000000000c8947 */ /* 0x001fec0003800000 */
[----:B------:R-:W-:Y:S02]  /*1b30*/  MOV R0, R11 ;  /* 0x0000000b00007202 */ /* 0x000fe40000000f00 */
[----:B------:R-:W-:-:S07]  /*1b40*/  MOV R12, 0x1b60 ;  /* 0x00001b60000c7802 */ /* 0x000fce0000000f00 */
[----:B------:R-:W-:Y:S05]  /*1b50*/  CALL.REL.NOINC `($__internal_0_$__cuda_sm3x_div_rn_noftz_f32_slowpath) ;  /* 0x0000000c00487944 */ /* 0x000fea0003c00000 */
.L_x_47:
[----:B------:R-:W-:Y:S05]  /*1b60*/  BSYNC.RECONVERGENT B2 ;  /* 0x0000000000027941 */ /* 0x000fea0003800200 */
.L_x_46:
        /* <DEDUP_REMOVED lines=15> */
.L_x_49:
[----:B------:R-:W-:Y:S05]  /*1c60*/  BSYNC.RECONVERGENT B2 ;  /* 0x0000000000027941 */ /* 0x000fea0003800200 */
.L_x_48:
        /* <DEDUP_REMOVED lines=14> */
.L_x_51:
[----:B------:R-:W-:Y:S05]  /*1d50*/  BSYNC.RECONVERGENT B2 ;  /* 0x0000000000027941 */ /* 0x000fea0003800200 */
.L_x_50:
        /* <DEDUP_REMOVED lines=15> */
.L_x_53:
[----:B------:R-:W-:Y:S05]  /*1e50*/  BSYNC.RECONVERGENT B2 ;  /* 0x0000000000027941 */ /* 0x000fea0003800200 */
.L_x_52:
        /* <DEDUP_REMOVED lines=14> */
.L_x_55:
[----:B------:R-:W-:Y:S05]  /*1f40*/  BSYNC.RECONVERGENT B2 ;  /* 0x0000000000027941 */ /* 0x000fea0003800200 */
.L_x_54:
        /* <DEDUP_REMOVED lines=15> */
.L_x_57:
[----:B------:R-:W-:Y:S05]  /*2040*/  BSYNC.RECONVERGENT B2 ;  /* 0x0000000000027941 */ /* 0x000fea0003800200 */
.L_x_56:
        /* <DEDUP_REMOVED lines=14> */
.L_x_59:
[----:B------:R-:W-:Y:S05]  /*2130*/  BSYNC.RECONVERGENT B2 ;  /* 0x0000000000027941 */ /* 0x000fea0003800200 */
.L_x_58:
        /* <DEDUP_REMOVED lines=15> */
.L_x_61:
[----:B------:R-:W-:Y:S05]  /*2230*/  BSYNC.RECONVERGENT B2 ;  /* 0x0000000000027941 */ /* 0x000fea0003800200 */
.L_x_60:
[----:B------:R2:W-:Y:S01]  /*2240*/  STG.E desc[UR10][R4.64+0x1c], R11 ;  /* 0x00001c0b04007986 */ /* 0x0005e2000c10190a */
[----:B------:R-:W-:-:S07]  /*2250*/  IADD3 R7, PT, PT, R7, 0x8, RZ ;  /* 0x0000000807077810 */ /* 0x000fce0007ffe0ff */
.L_x_45:
[----:B------:R-:W-:-:S13]  /*2260*/  ISETP.NE.AND P0, PT, RZ, UR4, PT ;  /* 0x00000004ff007c0c */ /* 0x000fda000bf05270 */
[----:B------:R-:W-:Y:S05]  /*2270*/  @!P0 EXIT ;  /* 0x000000000000894d */ /* 0x000fea0003800000 */
[----:B------:R-:W3:Y:S01]  /*2280*/  LDCU UR5, c[0x0][0x388] ;  /* 0x00007100ff0577ac */ /* 0x000ee20008000800 */
[----:B------:R-:W-:Y:S02]  /*2290*/  UISETP.GE.U32.AND UP0, UPT, UR4, 0x4, UPT ;  /* 0x000000040400788c */ /* 0x000fe4000bf06070 */
[----:B---3--:R-:W-:-:S07]  /*22a0*/  ULOP3.LUT UR5, UR5, 0x3, URZ, 0xc0, !UPT ;  /* 0x0000000305057892 */ /* 0x008fce000f8ec0ff */
[----:B------:R-:W-:Y:S05]  /*22b0*/  BRA.U !UP0, `(.L_x_62) ;  /* 0x0000000508087547 */ /* 0x000fea000b800000 */
[----:B0-2---:R-:W0:Y:S01]  /*22c0*/  LDC.64 R4, c[0x0][0x380] ;  /* 0x0000e000ff047b82 */ /* 0x005e220000000a00 */
        /* <DEDUP_REMOVED lines=12> */
[----:B------:R-:W-:Y:S01]  /*2390*/  IMAD.MOV.U32 R0, RZ, RZ, R11 ;  /* 0x000000ffff007224 */ /* 0x000fe200078e000b */
[----:B------:R-:W-:-:S07]  /*23a0*/  MOV R12, 0x23c0 ;  /* 0x000023c0000c7802 */ /* 0x000fce0000000f00 */
[----:B------:R-:W-:Y:S05]  /*23b0*/  CALL.REL.NOINC `($__internal_0_$__cuda_sm3x_div_rn_noftz_f32_slowpath) ;  /* 0x0000000400307944 */ /* 0x000fea0003c00000 */
.L_x_64:
[----:B------:R-:W-:Y:S05]  /*23c0*/  BSYNC.RECONVERGENT B2 ;  /* 0x0000000000027941 */ /* 0x000fea0003800200 */
.L_x_63:
        /* <DEDUP_REMOVED lines=15> */
.L_x_66:
[----:B------:R-:W-:Y:S05]  /*24c0*/  BSYNC.RECONVERGENT B2 ;  /* 0x0000000000027941 */ /* 0x000fea0003800200 */
.L_x_65:
        /* <DEDUP_REMOVED lines=14> */
.L_x_68:
[----:B------:R-:W-:Y:S05]  /*25b0*/  BSYNC.RECONVERGENT B2 ;  /* 0x0000000000027941 */ /* 0x000fea0003800200 */
.L_x_67:
        /* <DEDUP_REMOVED lines=15> */
.L_x_70:
[----:B------:R-:W-:Y:S05]  /*26b0*/  BSYNC.RECONVERGENT B2 ;  /* 0x0000000000027941 */ /* 0x000fea0003800200 */
.L_x_69:
[----:B------:R3:W-:Y:S01]  /*26c0*/  STG.E desc[UR10][R4.64+0xc], R11 ;  /* 0x00000c0b04007986 */ /* 0x0007e2000c10190a */
[----:B------:R-:W-:-:S07]  /*26d0*/  IADD3 R7, PT, PT, R7, 0x4, RZ ;  /* 0x0000000407077810 */ /* 0x000fce0007ffe0ff */
.L_x_62:
[----:B------:R-:W-:-:S13]  /*26e0*/  ISETP.NE.AND P0, PT, RZ, UR5, PT ;  /* 0x00000005ff007c0c */ /* 0x000fda000bf05270 */
[----:B------:R-:W-:Y:S05]  /*26f0*/  @!P0 EXIT ;  /* 0x000000000000894d */ /* 0x000fea0003800000 */
[----:B0-23--:R-:W0:Y:S01]  /*2700*/  LDC.64 R4, c[0x0][0x380] ;  /* 0x0000e000ff047b82 */ /* 0x00de220000000a00 */
[----:B------:R-:W-:Y:S01]  /*2710*/  IADD3 R11, PT, PT, R2, R7, RZ ;  /* 0x00000007020b7210 */ /* 0x000fe20007ffe0ff */
[----:B------:R-:W-:-:S12]  /*2720*/  UIADD3 UR4, UPT, UPT, -UR5, URZ, URZ ;  /* 0x000000ff05047290 */ /* 0x000fd8000fffe1ff */
.L_x_73:
[----:B0-2---:R-:W-:-:S05]  /*2730*/  IMAD.WIDE R6, R11, 0x4, R4 ;  /* 0x000000040b067825 */ /* 0x005fca00078e0204 */
[----:B-1----:R-:W2:Y:S01]  /*2740*/  LDG.E R13, desc[UR10][R6.64] ;  /* 0x0000000a060d7981 */ /* 0x002ea2000c1e1900 */
[----:B------:R-:W0:Y:S01]  /*2750*/  MUFU.RCP R0, R3 ;  /* 0x0000000300007308 */ /* 0x000e220000001000 */
[----:B------:R-:W-:Y:S01]  /*2760*/  UIADD3 UR4, UPT, UPT, UR4, 0x1, URZ ;  /* 0x0000000104047890 */ /* 0x000fe2000fffe0ff */
[----:B------:R-:W-:Y:S03]  /*2770*/  BSSY.RECONVERGENT B2, `(.L_x_71) ;  /* 0x000000c000027945 */ /* 0x000fe60003800200 */
[----:B------:R-:W-:Y:S01]  /*2780*/  UISETP.NE.AND UP0, UPT, UR4, URZ, UPT ;  /* 0x000000ff0400728c */ /* 0x000fe2000bf05270 */
[----:B0-----:R-:W-:-:S04]  /*2790*/  FFMA R9, R0, -R3, 1 ;  /* 0x3f80000000097423 */ /* 0x001fc80000000803 */
[----:B------:R-:W-:Y:S01]  /*27a0*/  FFMA R0, R0, R9, R0 ;  /* 0x0000000900007223 */ /* 0x000fe20000000000 */
[----:B--2---:R-:W0:Y:S03]  /*27b0*/  FCHK P0, R13, R3 ;  /* 0x000000030d007302 */ /* 0x004e260000000000 */
[----:B------:R-:W-:-:S04]  /*27c0*/  FFMA R2, R0, R13, RZ ;  /* 0x0000000d00027223 */ /* 0x000fc800000000ff */
[----:B------:R-:W-:-:S04]  /*27d0*/  FFMA R9, R2, -R3, R13 ;  /* 0x8000000302097223 */ /* 0x000fc8000000000d */
[----:B------:R-:W-:Y:S01]  /*27e0*/  FFMA R9, R0, R9, R2 ;  /* 0x0000000900097223 */ /* 0x000fe20000000002 */
[----:B0-----:R-:W-:Y:S06]  /*27f0*/  @!P0 BRA `(.L_x_72) ;  /* 0x00000000000c8947 */ /* 0x001fec0003800000 */
[----:B------:R-:W-:Y:S01]  /*2800*/  IMAD.MOV.U32 R0, RZ, RZ, R13 ;  /* 0x000000ffff007224 */ /* 0x000fe200078e000d */
[----:B------:R-:W-:-:S07]  /*2810*/  MOV R12, 0x2830 ;  /* 0x00002830000c7802 */ /* 0x000fce0000000f00 */
[----:B------:R-:W-:Y:S05]  /*2820*/  CALL.REL.NOINC `($__internal_0_$__cuda_sm3x_div_rn_noftz_f32_slowpath) ;  /* 0x0000000000147944 */ /* 0x000fea0003c00000 */
.L_x_72:
[----:B------:R-:W-:Y:S05]  /*2830*/  BSYNC.RECONVERGENT B2 ;  /* 0x0000000000027941 */ /* 0x000fea0003800200 */
.L_x_71:
[----:B------:R2:W-:Y:S01]  /*2840*/  STG.E desc[UR10][R6.64], R9 ;  /* 0x0000000906007986 */ /* 0x0005e2000c10190a */
[----:B------:R-:W-:Y:S01]  /*2850*/  IADD3 R11, PT, PT, R11, 0x1, RZ ;  /* 0x000000010b0b7810 */ /* 0x000fe20007ffe0ff */
[----:B------:R-:W-:Y:S06]  /*2860*/  BRA.U UP0, `(.L_x_73) ;  /* 0xfffffffd00b07547 */ /* 0x000fec000b83ffff */
[----:B------:R-:W-:Y:S05]  /*2870*/  EXIT ;  /* 0x000000000000794d */ /* 0x000fea0003800000 */
        .weak           $__internal_0_$__cuda_sm3x_div_rn_noftz_f32_slowpath
        .type           $__internal_0_$__cuda_sm3x_div_rn_noftz_f32_slowpath,@function
        .size           $__internal_0_$__cuda_sm3x_div_rn_noftz_f32_slowpath,(.L_x_86 - $__internal_0_$__cuda_sm3x_div_rn_noftz_f32_slowpath)
$__internal_0_$__cuda_sm3x_div_rn_noftz_f32_slowpath:
[--C-:B------:R-:W-:Y:S01]  /*2880*/  SHF.R.U32.HI R10, RZ, 0x17, R3.reuse ;  /* 0x00000017ff0a7819 */ /* 0x100fe20000011603 */
[----:B------:R-:W-:Y:S01]  /*2890*/  BSSY.RECONVERGENT B0, `(.L_x_74) ;  /* 0x0000063000007945 */ /* 0x000fe20003800200 */
[----:B------:R-:W-:Y:S01]  /*28a0*/  SHF.R.U32.HI R13, RZ, 0x17, R0 ;  /* 0x00000017ff0d7819 */ /* 0x000fe20000011600 */
[----:B------:R-:W-:Y:S01]  /*28b0*/  IMAD.MOV.U32 R15, RZ, RZ, R3 ;  /* 0x000000ffff0f7224 */ /* 0x000fe200078e0003 */
[----:B------:R-:W-:Y:S02]  /*28c0*/  LOP3.LUT R10, R10, 0xff, RZ, 0xc0, !PT ;  /* 0x000000ff0a0a7812 */ /* 0x000fe400078ec0ff */
[----:B------:R-:W-:Y:S02]  /*28d0*/  LOP3.LUT R13, R13, 0xff, RZ, 0xc0, !PT ;  /* 0x000000ff0d0d7812 */ /* 0x000fe400078ec0ff */
[----:B------:R-:W-:Y:S02]  /*28e0*/  IADD3 R16, PT, PT, R10, -0x1, RZ ;  /* 0xffffffff0a107810 */ /* 0x000fe40007ffe0ff */
[----:B------:R-:W-:-:S02]  /*28f0*/  IADD3 R14, PT, PT, R13, -0x1, RZ ;  /* 0xffffffff0d0e7810 */ /* 0x000fc40007ffe0ff */
[----:B------:R-:W-:-:S04]  /*2900*/  ISETP.GT.U32.AND P0, PT, R16, 0xfd, PT ;  /* 0x000000fd1000780c */ /* 0x000fc80003f04070 */
[----:B------:R-:W-:-:S13]  /*2910*/  ISETP.GT.U32.OR P0, PT, R14, 0xfd, P0 ;  /* 0x000000fd0e00780c */ /* 0x000fda0000704470 */
[----:B------:R-:W-:Y:S01]  /*2920*/  @!P0 MOV R9, RZ ;  /* 0x000000ff00098202 */ /* 0x000fe20000000f00 */
[----:B------:R-:W-:Y:S06]  /*2930*/  @!P0 BRA `(.L_x_75) ;  /* 0x00000000005c8947 */ /* 0x000fec0003800000 */
[----:B------:R-:W-:Y:S02]  /*2940*/  FSETP.GTU.FTZ.AND P0, PT, |R0|, +INF , PT ;  /* 0x7f8000000000780b */ /* 0x000fe40003f1c200 */
[----:B------:R-:W-:-:S04]  /*2950*/  FSETP.GTU.FTZ.AND P1, PT, |R3|, +INF , PT ;  /* 0x7f8000000300780b */ /* 0x000fc80003f3c200 */
[----:B------:R-:W-:-:S13]  /*2960*/  PLOP3.LUT P0, PT, P0, P1, PT, 0xf8, 0x8f ;  /* 0x00000000008f781c */ /* 0x000fda0000703f70 */
[----:B------:R-:W-:Y:S05]  /*2970*/  @P0 BRA `(.L_x_76) ;  /* 0x00000004004c0947 */ /* 0x000fea0003800000 */
[----:B------:R-:W-:-:S13]  /*2980*/  LOP3.LUT P0, RZ, R15, 0x7fffffff, R0, 0xc8, !PT ;  /* 0x7fffffff0fff7812 */ /* 0x000fda000780c800 */
[----:B------:R-:W-:Y:S05]  /*2990*/  @!P0 BRA `(.L_x_77) ;  /* 0x00000004003c8947 */ /* 0x000fea0003800000 */
[C---:B------:R-:W-:Y:S02]  /*29a0*/  FSETP.NEU.FTZ.AND P3, PT, |R0|.reuse, +INF , PT ;  /* 0x7f8000000000780b */ /* 0x040fe40003f7d200 */
[----:B------:R-:W-:Y:S02]  /*29b0*/  FSETP.NEU.FTZ.AND P1, PT, |R3|, +INF , PT ;  /* 0x7f8000000300780b */ /* 0x000fe40003f3d200 */
[----:B------:R-:W-:-:S11]  /*29c0*/  FSETP.NEU.FTZ.AND P0, PT, |R0|, +INF , PT ;  /* 0x7f8000000000780b */ /* 0x000fd60003f1d200 */
[----:B------:R-:W-:Y:S05]  /*29d0*/  @!P1 BRA !P3, `(.L_x_77) ;  /* 0x00000004002c9947 */ /* 0x000fea0005800000 */
[----:B------:R-:W-:-:S04]  /*29e0*/  LOP3.LUT P3, RZ, R0, 0x7fffffff, RZ, 0xc0, !PT ;  /* 0x7fffffff00ff7812 */ /* 0x000fc8000786c0ff */
[----:B------:R-:W-:-:S13]  /*29f0*/  PLOP3.LUT P1, PT, P1, P3, PT, 0x2f, 0xf2 ;  /* 0x0000000000f2781c */ /* 0x000fda0000f26577 */
[----:B------:R-:W-:Y:S05]  /*2a00*/  @P1 BRA `(.L_x_78) ;  /* 0x0000000400181947 */ /* 0x000fea0003800000 */
[----:B------:R-:W-:-:S04]  /*2a10*/  LOP3.LUT P1, RZ, R15, 0x7fffffff, RZ, 0xc0, !PT ;  /* 0x7fffffff0fff7812 */ /* 0x000fc8000782c0ff */
[----:B------:R-:W-:-:S13]  /*2a20*/  PLOP3.LUT P0, PT, P0, P1, PT, 0x2f, 0xf2 ;  /* 0x0000000000f2781c */ /* 0x000fda0000702577 */
[----:B------:R-:W-:Y:S05]  /*2a30*/  @P0 BRA `(.L_x_79) ;  /* 0x0000000400000947 */ /* 0x000fea0003800000 */
[----:B------:R-:W-:Y:S02]  /*2a40*/  ISETP.GE.AND P0, PT, R14, RZ, PT ;  /* 0x000000ff0e00720c */ /* 0x000fe40003f06270 */
[----:B------:R-:W-:-:S11]  /*2a50*/  ISETP.GE.AND P1, PT, R16, RZ, PT ;  /* 0x000000ff1000720c */ /* 0x000fd60003f26270 */
[----:B------:R-:W-:Y:S01]  /*2a60*/  @P0 MOV R9, RZ ;  /* 0x000000ff00090202 */ /* 0x000fe20000000f00 */
[----:B------:R-:W-:Y:S01]  /*2a70*/  @!P0 FFMA R0, R0, 1.84467440737095516160e+19, RZ ;  /* 0x5f80000000008823 */ /* 0x000fe200000000ff */
[----:B------:R-:W-:Y:S01]  /*2a80*/  @!P0 MOV R9, 0xffffffc0 ;  /* 0xffffffc000098802 */ /* 0x000fe20000000f00 */
[----:B------:R-:W-:-:S04]  /*2a90*/  @!P1 FFMA R15, R3, 1.84467440737095516160e+19, RZ ;  /* 0x5f800000030f9823 */ /* 0x000fc800000000ff */
[----:B------:R-:W-:-:S07]  /*2aa0*/  @!P1 VIADD R9, R9, 0x40 ;  /* 0x0000004009099836 */ /* 0x000fce0000000000 */
.L_x_75:
[----:B------:R-:W-:Y:S01]  /*2ab0*/  LEA R14, R10, 0xc0800000, 0x17 ;  /* 0xc08000000a0e7811 */ /* 0x000fe200078eb8ff */
[----:B------:R-:W-:Y:S01]  /*2ac0*/  BSSY.RECONVERGENT B1, `(.L_x_80) ;  /* 0x0000036000017945 */ /* 0x000fe20003800200 */
[----:B------:R-:W-:Y:S02]  /*2ad0*/  IADD3 R13, PT, PT, R13, -0x7f, RZ ;  /* 0xffffff810d0d7810 */ /* 0x000fe40007ffe0ff */
[----:B------:R-:W-:-:S03]  /*2ae0*/  IADD3 R16, PT, PT, -R14, R15, RZ ;  /* 0x0000000f0e107210 */ /* 0x000fc60007ffe1ff */
[C---:B------:R-:W-:Y:S01]  /*2af0*/  IMAD R0, R13.reuse, -0x800000, R0 ;  /* 0xff8000000d007824 */ /* 0x040fe200078e0200 */
[----:B------:R0:W1:Y:S01]  /*2b00*/  MUFU.RCP R14, R16 ;  /* 0x00000010000e7308 */ /* 0x0000620000001000 */
[----:B------:R-:W-:Y:S01]  /*2b10*/  FADD.FTZ R17, -R16, -RZ ;  /* 0x800000ff10117221 */ /* 0x000fe20000010100 */
[----:B0-----:R-:W-:-:S04]  /*2b20*/  IADD3 R16, PT, PT, R13, 0x7f, -R10 ;  /* 0x0000007f0d107810 */ /* 0x001fc80007ffe80a */
[----:B------:R-:W-:Y:S01]  /*2b30*/  IADD3 R9, PT, PT, R16, R9, RZ ;  /* 0x0000000910097210 */ /* 0x000fe20007ffe0ff */
[----:B-1----:R-:W-:-:S04]  /*2b40*/  FFMA R15, R14, R17, 1 ;  /* 0x3f8000000e0f7423 */ /* 0x002fc80000000011 */
[----:B------:R-:W-:-:S04]  /*2b50*/  FFMA R15, R14, R15, R14 ;  /* 0x0000000f0e0f7223 */ /* 0x000fc8000000000e */
[----:B------:R-:W-:-:S04]  /*2b60*/  FFMA R14, R0, R15, RZ ;  /* 0x0000000f000e7223 */ /* 0x000fc800000000ff */
[----:B------:R-:W-:-:S04]  /*2b70*/  FFMA R18, R17, R14, R0 ;  /* 0x0000000e11127223 */ /* 0x000fc80000000000 */
[----:B------:R-:W-:-:S04]  /*2b80*/  FFMA R14, R15, R18, R14 ;  /* 0x000000120f0e7223 */ /* 0x000fc8000000000e */
[----:B------:R-:W-:-:S04]  /*2b90*/  FFMA R17, R17, R14, R0 ;  /* 0x0000000e11117223 */ /* 0x000fc80000000000 */
[----:B------:R-:W-:-:S05]  /*2ba0*/  FFMA R0, R15, R17, R14 ;  /* 0x000000110f007223 */ /* 0x000fca000000000e */
[----:B------:R-:W-:-:S04]  /*2bb0*/  SHF.R.U32.HI R10, RZ, 0x17, R0 ;  /* 0x00000017ff0a7819 */ /* 0x000fc80000011600 */
[----:B------:R-:W-:-:S05]  /*2bc0*/  LOP3.LUT R10, R10, 0xff, RZ, 0xc0, !PT ;  /* 0x000000ff0a0a7812 */ /* 0x000fca00078ec0ff */
[----:B------:R-:W-:-:S05]  /*2bd0*/  IMAD.IADD R10, R10, 0x1, R9 ;  /* 0x000000010a0a7824 */ /* 0x000fca00078e0209 */
[----:B------:R-:W-:-:S04]  /*2be0*/  IADD3 R13, PT, PT, R10, -0x1, RZ ;  /* 0xffffffff0a0d7810 */ /* 0x000fc80007ffe0ff */
[----:B------:R-:W-:-:S13]  /*2bf0*/  ISETP.GE.U32.AND P0, PT, R13, 0xfe, PT ;  /* 0x000000fe0d00780c */ /* 0x000fda0003f06070 */
[----:B------:R-:W-:Y:S05]  /*2c00*/  @!P0 BRA `(.L_x_81) ;  /* 0x0000000000808947 */ /* 0x000fea0003800000 */
[----:B------:R-:W-:-:S13]  /*2c10*/  ISETP.GT.AND P0, PT, R10, 0xfe, PT ;  /* 0x000000fe0a00780c */ /* 0x000fda0003f04270 */
[----:B------:R-:W-:Y:S05]  /*2c20*/  @P0 BRA `(.L_x_82) ;  /* 0x00000000006c0947 */ /* 0x000fea0003800000 */
[----:B------:R-:W-:-:S13]  /*2c30*/  ISETP.GE.AND P0, PT, R10, 0x1, PT ;  /* 0x000000010a00780c */ /* 0x000fda0003f06270 */
[----:B------:R-:W-:Y:S05]  /*2c40*/  @P0 BRA `(.L_x_83) ;  /* 0x0000000000740947 */ /* 0x000fea0003800000 */
[----:B------:R-:W-:Y:S02]  /*2c50*/  ISETP.GE.AND P0, PT, R10, -0x18, PT ;  /* 0xffffffe80a00780c */ /* 0x000fe40003f06270 */
[----:B------:R-:W-:-:S11]  /*2c60*/  LOP3.LUT R0, R0, 0x80000000, RZ, 0xc0, !PT ;  /* 0x8000000000007812 */ /* 0x000fd600078ec0ff */
[----:B------:R-:W-:Y:S05]  /*2c70*/  @!P0 BRA `(.L_x_83) ;  /* 0x0000000000688947 */ /* 0x000fea0003800000 */
[-CC-:B------:R-:W-:Y:S01]  /*2c80*/  FFMA.RZ R9, R15, R17.reuse, R14.reuse ;  /* 0x000000110f097223 */ /* 0x180fe2000000c00e */
[C---:B------:R-:W-:Y:S02]  /*2c90*/  IADD3 R16, PT, PT, R10.reuse, 0x20, RZ ;  /* 0x000000200a107810 */ /* 0x040fe40007ffe0ff */
[C---:B------:R-:W-:Y:S02]  /*2ca0*/  ISETP.NE.AND P3, PT, R10.reuse, RZ, PT ;  /* 0x000000ff0a00720c */ /* 0x040fe40003f65270 */
[----:B------:R-:W-:Y:S01]  /*2cb0*/  LOP3.LUT R13, R9, 0x7fffff, RZ, 0xc0, !PT ;  /* 0x007fffff090d7812 */ /* 0x000fe200078ec0ff */
[CCC-:B------:R-:W-:Y:S01]  /*2cc0*/  FFMA.RP R9, R15.reuse, R17.reuse, R14.reuse ;  /* 0x000000110f097223 */ /* 0x1c0fe2000000800e */
[----:B------:R-:W-:Y:S01]  /*2cd0*/  FFMA.RM R14, R15, R17, R14 ;  /* 0x000000110f0e7223 */ /* 0x000fe2000000400e */
[----:B------:R-:W-:Y:S02]  /*2ce0*/  ISETP.NE.AND P1, PT, R10, RZ, PT ;  /* 0x000000ff0a00720c */ /* 0x000fe40003f25270 */
[----:B------:R-:W-:-:S02]  /*2cf0*/  LOP3.LUT R13, R13, 0x800000, RZ, 0xfc, !PT ;  /* 0x008000000d0d7812 */ /* 0x000fc400078efcff */
[----:B------:R-:W-:Y:S02]  /*2d00*/  IADD3 R10, PT, PT, -R10, RZ, RZ ;  /* 0x000000ff0a0a7210 */ /* 0x000fe40007ffe1ff */
[----:B------:R-:W-:Y:S02]  /*2d10*/  SHF.L.U32 R16, R13, R16, RZ ;  /* 0x000000100d107219 */ /* 0x000fe400000006ff */
[----:B------:R-:W-:Y:S02]  /*2d20*/  FSETP.NEU.FTZ.AND P0, PT, R9, R14, PT ;  /* 0x0000000e0900720b */ /* 0x000fe40003f1d000 */
[----:B------:R-:W-:Y:S02]  /*2d30*/  SEL R10, R10, RZ, P3 ;  /* 0x000000ff0a0a7207 */ /* 0x000fe40001800000 */
[----:B------:R-:W-:Y:S02]  /*2d40*/  ISETP.NE.AND P1, PT, R16, RZ, P1 ;  /* 0x000000ff1000720c */ /* 0x000fe40000f25270 */
[----:B------:R-:W-:-:S02]  /*2d50*/  SHF.R.U32.HI R10, RZ, R10, R13 ;  /* 0x0000000aff0a7219 */ /* 0x000fc4000001160d */
[----:B------:R-:W-:Y:S02]  /*2d60*/  PLOP3.LUT P0, PT, P0, P1, PT, 0xf8, 0x8f ;  /* 0x00000000008f781c */ /* 0x000fe40000703f70 */
[----:B------:R-:W-:Y:S02]  /*2d70*/  SHF.R.U32.HI R14, RZ, 0x1, R10 ;  /* 0x00000001ff0e7819 */ /* 0x000fe4000001160a */
[----:B------:R-:W-:-:S04]  /*2d80*/  SEL R9, RZ, 0x1, !P0 ;  /* 0x00000001ff097807 */ /* 0x000fc80004000000 */
[----:B------:R-:W-:-:S04]  /*2d90*/  LOP3.LUT R9, R9, 0x1, R14, 0xf8, !PT ;  /* 0x0000000109097812 */ /* 0x000fc800078ef80e */
[----:B------:R-:W-:-:S05]  /*2da0*/  LOP3.LUT R9, R9, R10, RZ, 0xc0, !PT ;  /* 0x0000000a09097212 */ /* 0x000fca00078ec0ff */
[----:B------:R-:W-:-:S05]  /*2db0*/  IMAD.IADD R9, R14, 0x1, R9 ;  /* 0x000000010e097824 */ /* 0x000fca00078e0209 */
[----:B------:R-:W-:Y:S01]  /*2dc0*/  LOP3.LUT R0, R9, R0, RZ, 0xfc, !PT ;  /* 0x0000000009007212 */ /* 0x000fe200078efcff */
[----:B------:R-:W-:Y:S06]  /*2dd0*/  BRA `(.L_x_83) ;  /* 0x0000000000107947 */ /* 0x000fec0003800000 */
.L_x_82:
[----:B------:R-:W-:-:S04]  /*2de0*/  LOP3.LUT R0, R0, 0x80000000, RZ, 0xc0, !PT ;  /* 0x8000000000007812 */ /* 0x000fc800078ec0ff */
[----:B------:R-:W-:Y:S01]  /*2df0*/  LOP3.LUT R0, R0, 0x7f800000, RZ, 0xfc, !PT ;  /* 0x7f80000000007812 */ /* 0x000fe200078efcff */
[----:B------:R-:W-:Y:S06]  /*2e00*/  BRA `(.L_x_83) ;  /* 0x0000000000047947 */ /* 0x000fec0003800000 */
.L_x_81:
[----:B------:R-:W-:-:S07]  /*2e10*/  LEA R0, R9, R0, 0x17 ;  /* 0x0000000009007211 */ /* 0x000fce00078eb8ff */
.L_x_83:
[----:B------:R-:W-:Y:S05]  /*2e20*/  BSYNC.RECONVERGENT B1 ;  /* 0x0000000000017941 */ /* 0x000fea0003800200 */
.L_x_80:
[----:B------:R-:W-:Y:S05]  /*2e30*/  BRA `(.L_x_84) ;  /* 0x0000000000207947 */ /* 0x000fea0003800000 */
.L_x_79:
[----:B------:R-:W-:-:S04]  /*2e40*/  LOP3.LUT R0, R15, 0x80000000, R0, 0x48, !PT ;  /* 0x800000000f007812 */ /* 0x000fc800078e4800 */
[----:B------:R-:W-:Y:S01]  /*2e50*/  LOP3.LUT R0, R0, 0x7f800000, RZ, 0xfc, !PT ;  /* 0x7f80000000007812 */ /* 0x000fe200078efcff */
[----:B------:R-:W-:Y:S06]  /*2e60*/  BRA `(.L_x_84) ;  /* 0x0000000000147947 */ /* 0x000fec0003800000 */
.L_x_78:
[----:B------:R-:W-:Y:S01]  /*2e70*/  LOP3.LUT R0, R15, 0x80000000, R0, 0x48, !PT ;  /* 0x800000000f007812 */ /* 0x000fe200078e4800 */
[----:B------:R-:W-:Y:S06]  /*2e80*/  BRA `(.L_x_84) ;  /* 0x00000000000c7947 */ /* 0x000fec0003800000 */
.L_x_77:
[----:B------:R-:W0:Y:S01]  /*2e90*/  MUFU.RSQ R0, -QNAN ;  /* 0xffc0000000007908 */ /* 0x000e220000001400 */
[----:B------:R-:W-:Y:S05]  /*2ea0*/  BRA `(.L_x_84) ;  /* 0x0000000000047947 */ /* 0x000fea0003800000 */
.L_x_76:
[----:B------:R-:W-:-:S07]  /*2eb0*/  FADD.FTZ R0, R0, R3 ;  /* 0x0000000300007221 */ /* 0x000fce0000010000 */
.L_x_84:
[----:B------:R-:W-:Y:S05]  /*2ec0*/  BSYNC.RECONVERGENT B0 ;  /* 0x0000000000007941 */ /* 0x000fea0003800200 */
.L_x_74:
[----:B------:R-:W-:Y:S01]  /*2ed0*/  HFMA2 R13, -RZ, RZ, 0, 0 ;  /* 0x00000000ff0d7431 */ /* 0x000fe200000001ff */
[----:B0-----:R-:W-:-:S03]  /*2ee0*/  MOV R9, R0 ;  /* 0x0000000000097202 */ /* 0x001fc60000000f00 */
[----:B------:R-:W-:Y:S05]  /*2ef0*/  RET.REL.NODEC R12 `(_Z12setup_kernelPfi) ;  /* 0xffffffd00c407950 */ /* 0x000fea0003c3ffff */
.L_x_85:
        /* <DEDUP_REMOVED lines=16> */
.L_x_86:


//--------------------- .nv.global.init           --------------------------
	.section	.nv.global.init,"aw",@progbits
	.align	4
.nv.global.init:
	.type		mrg32k3aM1SubSeq,@object
	.size		mrg32k3aM1SubSeq,(mrg32k3aM2SubSeq - mrg32k3aM1SubSeq)
mrg32k3aM1SubSeq:
        /*0000*/ 	.byte	0x0b, 0xcc, 0xee, 0x04, 0x73, 0x29, 0x8b, 0x6f, 0xf6, 0x53, 0x03, 0xf6, 0x23, 0xf6, 0xea, 0xda
        /* <DEDUP_REMOVED lines=125> */
	.type		mrg32k3aM2SubSeq,@object
	.size		mrg32k3aM2SubSeq,(mrg32k3aM1 - mrg32k3aM2SubSeq)
mrg32k3aM2SubSeq:
        /* <DEDUP_REMOVED lines=126> */
	.type		mrg32k3aM1,@object
	.size		mrg32k3aM1,(mrg32k3aM1Seq - mrg32k3aM1)
mrg32k3aM1:
        /* <DEDUP_REMOVED lines=144> */
	.type		mrg32k3aM1Seq,@object
	.size		mrg32k3aM1Seq,(mrg32k3aM2 - mrg32k3aM1Seq)
mrg32k3aM1Seq:
        /* <DEDUP_REMOVED lines=144> */
	.type		mrg32k3aM2,@object
	.size		mrg32k3aM2,(mrg32k3aM2Seq - mrg32k3aM2)
mrg32k3aM2:
        /* <DEDUP_REMOVED lines=144> */
	.type		mrg32k3aM2Seq,@object
	.size		mrg32k3aM2Seq,(precalc_xorwow_matrix - mrg32k3aM2Seq)
mrg32k3aM2Seq:
        /* <DEDUP_REMOVED lines=144> */
	.type		precalc_xorwow_matrix,@object
	.size		precalc_xorwow_matrix,(precalc_xorwow_offset_matrix - precalc_xorwow_matrix)
precalc_xorwow_matrix:
        /* <DEDUP_REMOVED lines=6400> */
	.type		precalc_xorwow_offset_matrix,@object
	.size		precalc_xorwow_offset_matrix,(.L_1 - precalc_xorwow_offset_matrix)
precalc_xorwow_offset_matrix:
        /* <DEDUP_REMOVED lines=6400> */
.L_1:


//--------------------- .nv.shared.reserved.0     --------------------------
	.section	.nv.shared.reserved.0,"aw",@nobits
	.weak		__nv_reservedSMEM_offset_0_alias
	.size		__nv_reservedSMEM_offset_0_alias, 0, 64
	.other		__nv_reservedSMEM_offset_0_alias,@"STO_CUDA_RESERVED_SHARED STV_DEFAULT"
__nv_reservedSMEM_offset_0_alias:
	.zero		0
	.zero		64


//--------------------- .nv.constant0._Z6markovPfS_S_i --------------------------
	.section	.nv.constant0._Z6markovPfS_S_i,"a",@progbits
	.sectionflags	@""
	.align	4
.nv.constant0._Z6markovPfS_S_i:
	.zero		924


//--------------------- .nv.constant0._Z12setup_kernelPfi --------------------------
	.section	.nv.constant0._Z12setup_kernelPfi,"a",@progbits
	.sectionflags	@""
	.align	4
.nv.constant0._Z12setup_kernelPfi:
	.zero		908


//--------------------- SYMBOLS --------------------------

	.type		.nv.reservedSmem.offset0,@object
	.size		.nv.reservedSmem.offset0,0x4
